//
// Generated by NVIDIA NVVM Compiler
//
// Compiler Build ID: CL-36424714
// Cuda compilation tools, release 13.0, V13.0.88
// Based on NVVM 20.0.0
//

.version 9.0
.target sm_100
.address_size 64

	// .globl	Raman_Kernel
.global .align 4 .b8 precalc_xorwow_matrix[102400];
.global .align 4 .b8 precalc_xorwow_offset_matrix[102400];
.global .align 4 .b8 mrg32k3aM1[2304];
.global .align 4 .b8 mrg32k3aM2[2304];
.global .align 4 .b8 mrg32k3aM1SubSeq[2016];
.global .align 4 .b8 mrg32k3aM2SubSeq[2016];
.global .align 4 .b8 mrg32k3aM1Seq[2304];
.global .align 4 .b8 mrg32k3aM2Seq[2304];
.const .align 8 .b8 __cr_lgamma_table[72];

.visible .entry Raman_Kernel(
	.param .u64 .ptr .align 1 Raman_Kernel_param_0,
	.param .u64 .ptr .align 1 Raman_Kernel_param_1,
	.param .u32 Raman_Kernel_param_2,
	.param .u64 .ptr .align 1 Raman_Kernel_param_3,
	.param .f64 Raman_Kernel_param_4,
	.param .f64 Raman_Kernel_param_5,
	.param .f64 Raman_Kernel_param_6,
	.param .f64 Raman_Kernel_param_7,
	.param .f64 Raman_Kernel_param_8,
	.param .f64 Raman_Kernel_param_9,
	.param .f64 Raman_Kernel_param_10,
	.param .f64 Raman_Kernel_param_11,
	.param .f64 Raman_Kernel_param_12,
	.param .f64 Raman_Kernel_param_13,
	.param .f64 Raman_Kernel_param_14,
	.param .f64 Raman_Kernel_param_15,
	.param .f64 Raman_Kernel_param_16,
	.param .f64 Raman_Kernel_param_17,
	.param .u64 Raman_Kernel_param_18
)
{
	.local .align 8 .b8 	__local_depot0[48];
	.reg .b64 	%SP;
	.reg .b64 	%SPL;
	.reg .pred 	%p<107>;
	.reg .b16 	%rs<2>;
	.reg .b32 	%r<1517>;
	.reg .b32 	%f<86>;
	.reg .b64 	%rd<65>;
	.reg .b64 	%fd<352>;

	mov.u64 	%SPL, __local_depot0;
	ld.param.u64 	%rd17, [Raman_Kernel_param_1];
	ld.param.u32 	%r632, [Raman_Kernel_param_2];
	ld.param.f64 	%fd59, [Raman_Kernel_param_6];
	ld.param.f64 	%fd60, [Raman_Kernel_param_7];
	ld.param.f64 	%fd61, [Raman_Kernel_param_8];
	ld.param.f64 	%fd64, [Raman_Kernel_param_11];
	ld.param.f64 	%fd67, [Raman_Kernel_param_14];
	ld.param.u64 	%rd16, [Raman_Kernel_param_18];
	cvta.to.global.u64 	%rd1, %rd17;
	mov.u32 	%r633, %ntid.x;
	mov.u32 	%r634, %ctaid.x;
	mov.u32 	%r635, %tid.x;
	mad.lo.s32 	%r1, %r633, %r634, %r635;
	setp.ge.s32 	%p1, %r1, %r632;
	@%p1 bra 	$L__BB0_160;
	add.u64 	%rd2, %SPL, 0;
	// begin inline asm
	mov.u64 	%rd18, %clock64;
	// end inline asm
	cvt.s64.s32 	%rd3, %r1;
	cvt.u32.u64 	%r636, %rd18;
	xor.b32  	%r637, %r636, -1429050551;
	mul.lo.s32 	%r638, %r637, 1099087573;
	{ .reg .b32 tmp; mov.b64 {tmp, %r639}, %rd18; }
	xor.b32  	%r640, %r639, -136515619;
	mul.lo.s32 	%r641, %r640, -1703105765;
	add.s32 	%r642, %r638, %r641;
	add.s32 	%r1502, %r642, 6615241;
	add.s32 	%r1211, %r638, 123456789;
	st.local.v2.u32 	[%rd2], {%r1502, %r1211};
	xor.b32  	%r1210, %r638, 362436069;
	add.s32 	%r1209, %r641, 521288629;
	st.local.v2.u32 	[%rd2+8], {%r1210, %r1209};
	xor.b32  	%r1208, %r641, 88675123;
	add.s32 	%r1207, %r638, 5783321;
	st.local.v2.u32 	[%rd2+16], {%r1208, %r1207};
	setp.eq.s32 	%p2, %r1, 0;
	@%p2 bra 	$L__BB0_116;
	mov.b32 	%r1194, 0;
	mov.u64 	%rd63, %rd3;
$L__BB0_3:
	mov.u64 	%rd4, %rd63;
	and.b64  	%rd5, %rd4, 3;
	setp.eq.s64 	%p3, %rd5, 0;
	@%p3 bra 	$L__BB0_115;
	mul.wide.u32 	%rd20, %r1194, 3200;
	mov.u64 	%rd21, precalc_xorwow_matrix;
	add.s64 	%rd6, %rd21, %rd20;
	mov.b32 	%r1207, 0;
	mov.u32 	%r1208, %r1207;
	mov.u32 	%r1209, %r1207;
	mov.u32 	%r1210, %r1207;
	mov.u32 	%r1211, %r1207;
	mov.u32 	%r1200, %r1207;
$L__BB0_5:
	mul.wide.u32 	%rd22, %r1200, 4;
	add.s64 	%rd23, %rd2, %rd22;
	ld.local.u32 	%r20, [%rd23+4];
	shl.b32 	%r21, %r1200, 5;
	mov.b32 	%r1206, 0;
$L__BB0_6:
	.pragma "nounroll";
	shr.u32 	%r646, %r20, %r1206;
	and.b32  	%r647, %r646, 1;
	setp.eq.b32 	%p4, %r647, 1;
	not.pred 	%p5, %p4;
	add.s32 	%r648, %r21, %r1206;
	mul.lo.s32 	%r649, %r648, 5;
	mul.wide.u32 	%rd24, %r649, 4;
	add.s64 	%rd7, %rd6, %rd24;
	@%p5 bra 	$L__BB0_8;
	ld.global.u32 	%r650, [%rd7];
	xor.b32  	%r1211, %r1211, %r650;
	ld.global.u32 	%r651, [%rd7+4];
	xor.b32  	%r1210, %r1210, %r651;
	ld.global.u32 	%r652, [%rd7+8];
	xor.b32  	%r1209, %r1209, %r652;
	ld.global.u32 	%r653, [%rd7+12];
	xor.b32  	%r1208, %r1208, %r653;
	ld.global.u32 	%r654, [%rd7+16];
	xor.b32  	%r1207, %r1207, %r654;
$L__BB0_8:
	and.b32  	%r656, %r646, 2;
	setp.eq.s32 	%p6, %r656, 0;
	@%p6 bra 	$L__BB0_10;
	ld.global.u32 	%r657, [%rd7+20];
	xor.b32  	%r1211, %r1211, %r657;
	ld.global.u32 	%r658, [%rd7+24];
	xor.b32  	%r1210, %r1210, %r658;
	ld.global.u32 	%r659, [%rd7+28];
	xor.b32  	%r1209, %r1209, %r659;
	ld.global.u32 	%r660, [%rd7+32];
	xor.b32  	%r1208, %r1208, %r660;
	ld.global.u32 	%r661, [%rd7+36];
	xor.b32  	%r1207, %r1207, %r661;
$L__BB0_10:
	and.b32  	%r663, %r646, 4;
	setp.eq.s32 	%p7, %r663, 0;
	@%p7 bra 	$L__BB0_12;
	ld.global.u32 	%r664, [%rd7+40];
	xor.b32  	%r1211, %r1211, %r664;
	ld.global.u32 	%r665, [%rd7+44];
	xor.b32  	%r1210, %r1210, %r665;
	ld.global.u32 	%r666, [%rd7+48];
	xor.b32  	%r1209, %r1209, %r666;
	ld.global.u32 	%r667, [%rd7+52];
	xor.b32  	%r1208, %r1208, %r667;
	ld.global.u32 	%r668, [%rd7+56];
	xor.b32  	%r1207, %r1207, %r668;
$L__BB0_12:
	and.b32  	%r670, %r646, 8;
	setp.eq.s32 	%p8, %r670, 0;
	@%p8 bra 	$L__BB0_14;
	ld.global.u32 	%r671, [%rd7+60];
	xor.b32  	%r1211, %r1211, %r671;
	ld.global.u32 	%r672, [%rd7+64];
	xor.b32  	%r1210, %r1210, %r672;
	ld.global.u32 	%r673, [%rd7+68];
	xor.b32  	%r1209, %r1209, %r673;
	ld.global.u32 	%r674, [%rd7+72];
	xor.b32  	%r1208, %r1208, %r674;
	ld.global.u32 	%r675, [%rd7+76];
	xor.b32  	%r1207, %r1207, %r675;
$L__BB0_14:
	and.b32  	%r677, %r646, 16;
	setp.eq.s32 	%p9, %r677, 0;
	@%p9 bra 	$L__BB0_16;
	ld.global.u32 	%r678, [%rd7+80];
	xor.b32  	%r1211, %r1211, %r678;
	ld.global.u32 	%r679, [%rd7+84];
	xor.b32  	%r1210, %r1210, %r679;
	ld.global.u32 	%r680, [%rd7+88];
	xor.b32  	%r1209, %r1209, %r680;
	ld.global.u32 	%r681, [%rd7+92];
	xor.b32  	%r1208, %r1208, %r681;
	ld.global.u32 	%r682, [%rd7+96];
	xor.b32  	%r1207, %r1207, %r682;
$L__BB0_16:
	and.b32  	%r684, %r646, 32;
	setp.eq.s32 	%p10, %r684, 0;
	@%p10 bra 	$L__BB0_18;
	ld.global.u32 	%r685, [%rd7+100];
	xor.b32  	%r1211, %r1211, %r685;
	ld.global.u32 	%r686, [%rd7+104];
	xor.b32  	%r1210, %r1210, %r686;
	ld.global.u32 	%r687, [%rd7+108];
	xor.b32  	%r1209, %r1209, %r687;
	ld.global.u32 	%r688, [%rd7+112];
	xor.b32  	%r1208, %r1208, %r688;
	ld.global.u32 	%r689, [%rd7+116];
	xor.b32  	%r1207, %r1207, %r689;
$L__BB0_18:
	and.b32  	%r691, %r646, 64;
	setp.eq.s32 	%p11, %r691, 0;
	@%p11 bra 	$L__BB0_20;
	ld.global.u32 	%r692, [%rd7+120];
	xor.b32  	%r1211, %r1211, %r692;
	ld.global.u32 	%r693, [%rd7+124];
	xor.b32  	%r1210, %r1210, %r693;
	ld.global.u32 	%r694, [%rd7+128];
	xor.b32  	%r1209, %r1209, %r694;
	ld.global.u32 	%r695, [%rd7+132];
	xor.b32  	%r1208, %r1208, %r695;
	ld.global.u32 	%r696, [%rd7+136];
	xor.b32  	%r1207, %r1207, %r696;
$L__BB0_20:
	and.b32  	%r698, %r646, 128;
	setp.eq.s32 	%p12, %r698, 0;
	@%p12 bra 	$L__BB0_22;
	ld.global.u32 	%r699, [%rd7+140];
	xor.b32  	%r1211, %r1211, %r699;
	ld.global.u32 	%r700, [%rd7+144];
	xor.b32  	%r1210, %r1210, %r700;
	ld.global.u32 	%r701, [%rd7+148];
	xor.b32  	%r1209, %r1209, %r701;
	ld.global.u32 	%r702, [%rd7+152];
	xor.b32  	%r1208, %r1208, %r702;
	ld.global.u32 	%r703, [%rd7+156];
	xor.b32  	%r1207, %r1207, %r703;
$L__BB0_22:
	and.b32  	%r705, %r646, 256;
	setp.eq.s32 	%p13, %r705, 0;
	@%p13 bra 	$L__BB0_24;
	ld.global.u32 	%r706, [%rd7+160];
	xor.b32  	%r1211, %r1211, %r706;
	ld.global.u32 	%r707, [%rd7+164];
	xor.b32  	%r1210, %r1210, %r707;
	ld.global.u32 	%r708, [%rd7+168];
	xor.b32  	%r1209, %r1209, %r708;
	ld.global.u32 	%r709, [%rd7+172];
	xor.b32  	%r1208, %r1208, %r709;
	ld.global.u32 	%r710, [%rd7+176];
	xor.b32  	%r1207, %r1207, %r710;
$L__BB0_24:
	and.b32  	%r712, %r646, 512;
	setp.eq.s32 	%p14, %r712, 0;
	@%p14 bra 	$L__BB0_26;
	ld.global.u32 	%r713, [%rd7+180];
	xor.b32  	%r1211, %r1211, %r713;
	ld.global.u32 	%r714, [%rd7+184];
	xor.b32  	%r1210, %r1210, %r714;
	ld.global.u32 	%r715, [%rd7+188];
	xor.b32  	%r1209, %r1209, %r715;
	ld.global.u32 	%r716, [%rd7+192];
	xor.b32  	%r1208, %r1208, %r716;
	ld.global.u32 	%r717, [%rd7+196];
	xor.b32  	%r1207, %r1207, %r717;
$L__BB0_26:
	and.b32  	%r719, %r646, 1024;
	setp.eq.s32 	%p15, %r719, 0;
	@%p15 bra 	$L__BB0_28;
	ld.global.u32 	%r720, [%rd7+200];
	xor.b32  	%r1211, %r1211, %r720;
	ld.global.u32 	%r721, [%rd7+204];
	xor.b32  	%r1210, %r1210, %r721;
	ld.global.u32 	%r722, [%rd7+208];
	xor.b32  	%r1209, %r1209, %r722;
	ld.global.u32 	%r723, [%rd7+212];
	xor.b32  	%r1208, %r1208, %r723;
	ld.global.u32 	%r724, [%rd7+216];
	xor.b32  	%r1207, %r1207, %r724;
$L__BB0_28:
	and.b32  	%r726, %r646, 2048;
	setp.eq.s32 	%p16, %r726, 0;
	@%p16 bra 	$L__BB0_30;
	ld.global.u32 	%r727, [%rd7+220];
	xor.b32  	%r1211, %r1211, %r727;
	ld.global.u32 	%r728, [%rd7+224];
	xor.b32  	%r1210, %r1210, %r728;
	ld.global.u32 	%r729, [%rd7+228];
	xor.b32  	%r1209, %r1209, %r729;
	ld.global.u32 	%r730, [%rd7+232];
	xor.b32  	%r1208, %r1208, %r730;
	ld.global.u32 	%r731, [%rd7+236];
	xor.b32  	%r1207, %r1207, %r731;
$L__BB0_30:
	and.b32  	%r733, %r646, 4096;
	setp.eq.s32 	%p17, %r733, 0;
	@%p17 bra 	$L__BB0_32;
	ld.global.u32 	%r734, [%rd7+240];
	xor.b32  	%r1211, %r1211, %r734;
	ld.global.u32 	%r735, [%rd7+244];
	xor.b32  	%r1210, %r1210, %r735;
	ld.global.u32 	%r736, [%rd7+248];
	xor.b32  	%r1209, %r1209, %r736;
	ld.global.u32 	%r737, [%rd7+252];
	xor.b32  	%r1208, %r1208, %r737;
	ld.global.u32 	%r738, [%rd7+256];
	xor.b32  	%r1207, %r1207, %r738;
$L__BB0_32:
	and.b32  	%r740, %r646, 8192;
	setp.eq.s32 	%p18, %r740, 0;
	@%p18 bra 	$L__BB0_34;
	ld.global.u32 	%r741, [%rd7+260];
	xor.b32  	%r1211, %r1211, %r741;
	ld.global.u32 	%r742, [%rd7+264];
	xor.b32  	%r1210, %r1210, %r742;
	ld.global.u32 	%r743, [%rd7+268];
	xor.b32  	%r1209, %r1209, %r743;
	ld.global.u32 	%r744, [%rd7+272];
	xor.b32  	%r1208, %r1208, %r744;
	ld.global.u32 	%r745, [%rd7+276];
	xor.b32  	%r1207, %r1207, %r745;
$L__BB0_34:
	and.b32  	%r747, %r646, 16384;
	setp.eq.s32 	%p19, %r747, 0;
	@%p19 bra 	$L__BB0_36;
	ld.global.u32 	%r748, [%rd7+280];
	xor.b32  	%r1211, %r1211, %r748;
	ld.global.u32 	%r749, [%rd7+284];
	xor.b32  	%r1210, %r1210, %r749;
	ld.global.u32 	%r750, [%rd7+288];
	xor.b32  	%r1209, %r1209, %r750;
	ld.global.u32 	%r751, [%rd7+292];
	xor.b32  	%r1208, %r1208, %r751;
	ld.global.u32 	%r752, [%rd7+296];
	xor.b32  	%r1207, %r1207, %r752;
$L__BB0_36:
	and.b32  	%r754, %r646, 32768;
	setp.eq.s32 	%p20, %r754, 0;
	@%p20 bra 	$L__BB0_38;
	ld.global.u32 	%r755, [%rd7+300];
	xor.b32  	%r1211, %r1211, %r755;
	ld.global.u32 	%r756, [%rd7+304];
	xor.b32  	%r1210, %r1210, %r756;
	ld.global.u32 	%r757, [%rd7+308];
	xor.b32  	%r1209, %r1209, %r757;
	ld.global.u32 	%r758, [%rd7+312];
	xor.b32  	%r1208, %r1208, %r758;
	ld.global.u32 	%r759, [%rd7+316];
	xor.b32  	%r1207, %r1207, %r759;
$L__BB0_38:
	add.s32 	%r1206, %r1206, 16;
	setp.ne.s32 	%p21, %r1206, 32;
	@%p21 bra 	$L__BB0_6;
	mad.lo.s32 	%r760, %r1200, -31, %r21;
	add.s32 	%r1200, %r760, 1;
	setp.ne.s32 	%p22, %r1200, 5;
	@%p22 bra 	$L__BB0_5;
	st.local.u32 	[%rd2+4], %r1211;
	st.local.v2.u32 	[%rd2+8], {%r1210, %r1209};
	st.local.v2.u32 	[%rd2+16], {%r1208, %r1207};
	setp.eq.s64 	%p23, %rd5, 1;
	@%p23 bra 	$L__BB0_115;
	mov.b32 	%r1207, 0;
	mov.u32 	%r1208, %r1207;
	mov.u32 	%r1209, %r1207;
	mov.u32 	%r1210, %r1207;
	mov.u32 	%r1211, %r1207;
	mov.u32 	%r1292, %r1207;
$L__BB0_42:
	mul.wide.u32 	%rd25, %r1292, 4;
	add.s64 	%rd26, %rd2, %rd25;
	ld.local.u32 	%r196, [%rd26+4];
	shl.b32 	%r197, %r1292, 5;
	mov.b32 	%r1298, 0;
$L__BB0_43:
	.pragma "nounroll";
	shr.u32 	%r763, %r196, %r1298;
	and.b32  	%r764, %r763, 1;
	setp.eq.b32 	%p24, %r764, 1;
	not.pred 	%p25, %p24;
	add.s32 	%r765, %r197, %r1298;
	mul.lo.s32 	%r766, %r765, 5;
	mul.wide.u32 	%rd27, %r766, 4;
	add.s64 	%rd8, %rd6, %rd27;
	@%p25 bra 	$L__BB0_45;
	ld.global.u32 	%r767, [%rd8];
	xor.b32  	%r1211, %r1211, %r767;
	ld.global.u32 	%r768, [%rd8+4];
	xor.b32  	%r1210, %r1210, %r768;
	ld.global.u32 	%r769, [%rd8+8];
	xor.b32  	%r1209, %r1209, %r769;
	ld.global.u32 	%r770, [%rd8+12];
	xor.b32  	%r1208, %r1208, %r770;
	ld.global.u32 	%r771, [%rd8+16];
	xor.b32  	%r1207, %r1207, %r771;
$L__BB0_45:
	and.b32  	%r773, %r763, 2;
	setp.eq.s32 	%p26, %r773, 0;
	@%p26 bra 	$L__BB0_47;
	ld.global.u32 	%r774, [%rd8+20];
	xor.b32  	%r1211, %r1211, %r774;
	ld.global.u32 	%r775, [%rd8+24];
	xor.b32  	%r1210, %r1210, %r775;
	ld.global.u32 	%r776, [%rd8+28];
	xor.b32  	%r1209, %r1209, %r776;
	ld.global.u32 	%r777, [%rd8+32];
	xor.b32  	%r1208, %r1208, %r777;
	ld.global.u32 	%r778, [%rd8+36];
	xor.b32  	%r1207, %r1207, %r778;
$L__BB0_47:
	and.b32  	%r780, %r763, 4;
	setp.eq.s32 	%p27, %r780, 0;
	@%p27 bra 	$L__BB0_49;
	ld.global.u32 	%r781, [%rd8+40];
	xor.b32  	%r1211, %r1211, %r781;
	ld.global.u32 	%r782, [%rd8+44];
	xor.b32  	%r1210, %r1210, %r782;
	ld.global.u32 	%r783, [%rd8+48];
	xor.b32  	%r1209, %r1209, %r783;
	ld.global.u32 	%r784, [%rd8+52];
	xor.b32  	%r1208, %r1208, %r784;
	ld.global.u32 	%r785, [%rd8+56];
	xor.b32  	%r1207, %r1207, %r785;
$L__BB0_49:
	and.b32  	%r787, %r763, 8;
	setp.eq.s32 	%p28, %r787, 0;
	@%p28 bra 	$L__BB0_51;
	ld.global.u32 	%r788, [%rd8+60];
	xor.b32  	%r1211, %r1211, %r788;
	ld.global.u32 	%r789, [%rd8+64];
	xor.b32  	%r1210, %r1210, %r789;
	ld.global.u32 	%r790, [%rd8+68];
	xor.b32  	%r1209, %r1209, %r790;
	ld.global.u32 	%r791, [%rd8+72];
	xor.b32  	%r1208, %r1208, %r791;
	ld.global.u32 	%r792, [%rd8+76];
	xor.b32  	%r1207, %r1207, %r792;
$L__BB0_51:
	and.b32  	%r794, %r763, 16;
	setp.eq.s32 	%p29, %r794, 0;
	@%p29 bra 	$L__BB0_53;
	ld.global.u32 	%r795, [%rd8+80];
	xor.b32  	%r1211, %r1211, %r795;
	ld.global.u32 	%r796, [%rd8+84];
	xor.b32  	%r1210, %r1210, %r796;
	ld.global.u32 	%r797, [%rd8+88];
	xor.b32  	%r1209, %r1209, %r797;
	ld.global.u32 	%r798, [%rd8+92];
	xor.b32  	%r1208, %r1208, %r798;
	ld.global.u32 	%r799, [%rd8+96];
	xor.b32  	%r1207, %r1207, %r799;
$L__BB0_53:
	and.b32  	%r801, %r763, 32;
	setp.eq.s32 	%p30, %r801, 0;
	@%p30 bra 	$L__BB0_55;
	ld.global.u32 	%r802, [%rd8+100];
	xor.b32  	%r1211, %r1211, %r802;
	ld.global.u32 	%r803, [%rd8+104];
	xor.b32  	%r1210, %r1210, %r803;
	ld.global.u32 	%r804, [%rd8+108];
	xor.b32  	%r1209, %r1209, %r804;
	ld.global.u32 	%r805, [%rd8+112];
	xor.b32  	%r1208, %r1208, %r805;
	ld.global.u32 	%r806, [%rd8+116];
	xor.b32  	%r1207, %r1207, %r806;
$L__BB0_55:
	and.b32  	%r808, %r763, 64;
	setp.eq.s32 	%p31, %r808, 0;
	@%p31 bra 	$L__BB0_57;
	ld.global.u32 	%r809, [%rd8+120];
	xor.b32  	%r1211, %r1211, %r809;
	ld.global.u32 	%r810, [%rd8+124];
	xor.b32  	%r1210, %r1210, %r810;
	ld.global.u32 	%r811, [%rd8+128];
	xor.b32  	%r1209, %r1209, %r811;
	ld.global.u32 	%r812, [%rd8+132];
	xor.b32  	%r1208, %r1208, %r812;
	ld.global.u32 	%r813, [%rd8+136];
	xor.b32  	%r1207, %r1207, %r813;
$L__BB0_57:
	and.b32  	%r815, %r763, 128;
	setp.eq.s32 	%p32, %r815, 0;
	@%p32 bra 	$L__BB0_59;
	ld.global.u32 	%r816, [%rd8+140];
	xor.b32  	%r1211, %r1211, %r816;
	ld.global.u32 	%r817, [%rd8+144];
	xor.b32  	%r1210, %r1210, %r817;
	ld.global.u32 	%r818, [%rd8+148];
	xor.b32  	%r1209, %r1209, %r818;
	ld.global.u32 	%r819, [%rd8+152];
	xor.b32  	%r1208, %r1208, %r819;
	ld.global.u32 	%r820, [%rd8+156];
	xor.b32  	%r1207, %r1207, %r820;
$L__BB0_59:
	and.b32  	%r822, %r763, 256;
	setp.eq.s32 	%p33, %r822, 0;
	@%p33 bra 	$L__BB0_61;
	ld.global.u32 	%r823, [%rd8+160];
	xor.b32  	%r1211, %r1211, %r823;
	ld.global.u32 	%r824, [%rd8+164];
	xor.b32  	%r1210, %r1210, %r824;
	ld.global.u32 	%r825, [%rd8+168];
	xor.b32  	%r1209, %r1209, %r825;
	ld.global.u32 	%r826, [%rd8+172];
	xor.b32  	%r1208, %r1208, %r826;
	ld.global.u32 	%r827, [%rd8+176];
	xor.b32  	%r1207, %r1207, %r827;
$L__BB0_61:
	and.b32  	%r829, %r763, 512;
	setp.eq.s32 	%p34, %r829, 0;
	@%p34 bra 	$L__BB0_63;
	ld.global.u32 	%r830, [%rd8+180];
	xor.b32  	%r1211, %r1211, %r830;
	ld.global.u32 	%r831, [%rd8+184];
	xor.b32  	%r1210, %r1210, %r831;
	ld.global.u32 	%r832, [%rd8+188];
	xor.b32  	%r1209, %r1209, %r832;
	ld.global.u32 	%r833, [%rd8+192];
	xor.b32  	%r1208, %r1208, %r833;
	ld.global.u32 	%r834, [%rd8+196];
	xor.b32  	%r1207, %r1207, %r834;
$L__BB0_63:
	and.b32  	%r836, %r763, 1024;
	setp.eq.s32 	%p35, %r836, 0;
	@%p35 bra 	$L__BB0_65;
	ld.global.u32 	%r837, [%rd8+200];
	xor.b32  	%r1211, %r1211, %r837;
	ld.global.u32 	%r838, [%rd8+204];
	xor.b32  	%r1210, %r1210, %r838;
	ld.global.u32 	%r839, [%rd8+208];
	xor.b32  	%r1209, %r1209, %r839;
	ld.global.u32 	%r840, [%rd8+212];
	xor.b32  	%r1208, %r1208, %r840;
	ld.global.u32 	%r841, [%rd8+216];
	xor.b32  	%r1207, %r1207, %r841;
$L__BB0_65:
	and.b32  	%r843, %r763, 2048;
	setp.eq.s32 	%p36, %r843, 0;
	@%p36 bra 	$L__BB0_67;
	ld.global.u32 	%r844, [%rd8+220];
	xor.b32  	%r1211, %r1211, %r844;
	ld.global.u32 	%r845, [%rd8+224];
	xor.b32  	%r1210, %r1210, %r845;
	ld.global.u32 	%r846, [%rd8+228];
	xor.b32  	%r1209, %r1209, %r846;
	ld.global.u32 	%r847, [%rd8+232];
	xor.b32  	%r1208, %r1208, %r847;
	ld.global.u32 	%r848, [%rd8+236];
	xor.b32  	%r1207, %r1207, %r848;
$L__BB0_67:
	and.b32  	%r850, %r763, 4096;
	setp.eq.s32 	%p37, %r850, 0;
	@%p37 bra 	$L__BB0_69;
	ld.global.u32 	%r851, [%rd8+240];
	xor.b32  	%r1211, %r1211, %r851;
	ld.global.u32 	%r852, [%rd8+244];
	xor.b32  	%r1210, %r1210, %r852;
	ld.global.u32 	%r853, [%rd8+248];
	xor.b32  	%r1209, %r1209, %r853;
	ld.global.u32 	%r854, [%rd8+252];
	xor.b32  	%r1208, %r1208, %r854;
	ld.global.u32 	%r855, [%rd8+256];
	xor.b32  	%r1207, %r1207, %r855;
$L__BB0_69:
	and.b32  	%r857, %r763, 8192;
	setp.eq.s32 	%p38, %r857, 0;
	@%p38 bra 	$L__BB0_71;
	ld.global.u32 	%r858, [%rd8+260];
	xor.b32  	%r1211, %r1211, %r858;
	ld.global.u32 	%r859, [%rd8+264];
	xor.b32  	%r1210, %r1210, %r859;
	ld.global.u32 	%r860, [%rd8+268];
	xor.b32  	%r1209, %r1209, %r860;
	ld.global.u32 	%r861, [%rd8+272];
	xor.b32  	%r1208, %r1208, %r861;
	ld.global.u32 	%r862, [%rd8+276];
	xor.b32  	%r1207, %r1207, %r862;
$L__BB0_71:
	and.b32  	%r864, %r763, 16384;
	setp.eq.s32 	%p39, %r864, 0;
	@%p39 bra 	$L__BB0_73;
	ld.global.u32 	%r865, [%rd8+280];
	xor.b32  	%r1211, %r1211, %r865;
	ld.global.u32 	%r866, [%rd8+284];
	xor.b32  	%r1210, %r1210, %r866;
	ld.global.u32 	%r867, [%rd8+288];
	xor.b32  	%r1209, %r1209, %r867;
	ld.global.u32 	%r868, [%rd8+292];
	xor.b32  	%r1208, %r1208, %r868;
	ld.global.u32 	%r869, [%rd8+296];
	xor.b32  	%r1207, %r1207, %r869;
$L__BB0_73:
	and.b32  	%r871, %r763, 32768;
	setp.eq.s32 	%p40, %r871, 0;
	@%p40 bra 	$L__BB0_75;
	ld.global.u32 	%r872, [%rd8+300];
	xor.b32  	%r1211, %r1211, %r872;
	ld.global.u32 	%r873, [%rd8+304];
	xor.b32  	%r1210, %r1210, %r873;
	ld.global.u32 	%r874, [%rd8+308];
	xor.b32  	%r1209, %r1209, %r874;
	ld.global.u32 	%r875, [%rd8+312];
	xor.b32  	%r1208, %r1208, %r875;
	ld.global.u32 	%r876, [%rd8+316];
	xor.b32  	%r1207, %r1207, %r876;
$L__BB0_75:
	add.s32 	%r1298, %r1298, 16;
	setp.ne.s32 	%p41, %r1298, 32;
	@%p41 bra 	$L__BB0_43;
	mad.lo.s32 	%r877, %r1292, -31, %r197;
	add.s32 	%r1292, %r877, 1;
	setp.ne.s32 	%p42, %r1292, 5;
	@%p42 bra 	$L__BB0_42;
	st.local.u32 	[%rd2+4], %r1211;
	st.local.v2.u32 	[%rd2+8], {%r1210, %r1209};
	st.local.v2.u32 	[%rd2+16], {%r1208, %r1207};
	setp.ne.s64 	%p43, %rd5, 3;
	@%p43 bra 	$L__BB0_115;
	mov.b32 	%r1207, 0;
	mov.u32 	%r1208, %r1207;
	mov.u32 	%r1209, %r1207;
	mov.u32 	%r1210, %r1207;
	mov.u32 	%r1211, %r1207;
	mov.u32 	%r1384, %r1207;
$L__BB0_79:
	mul.wide.u32 	%rd28, %r1384, 4;
	add.s64 	%rd29, %rd2, %rd28;
	ld.local.u32 	%r372, [%rd29+4];
	shl.b32 	%r373, %r1384, 5;
	mov.b32 	%r1390, 0;
$L__BB0_80:
	.pragma "nounroll";
	shr.u32 	%r880, %r372, %r1390;
	and.b32  	%r881, %r880, 1;
	setp.eq.b32 	%p44, %r881, 1;
	not.pred 	%p45, %p44;
	add.s32 	%r882, %r373, %r1390;
	mul.lo.s32 	%r883, %r882, 5;
	mul.wide.u32 	%rd30, %r883, 4;
	add.s64 	%rd9, %rd6, %rd30;
	@%p45 bra 	$L__BB0_82;
	ld.global.u32 	%r884, [%rd9];
	xor.b32  	%r1211, %r1211, %r884;
	ld.global.u32 	%r885, [%rd9+4];
	xor.b32  	%r1210, %r1210, %r885;
	ld.global.u32 	%r886, [%rd9+8];
	xor.b32  	%r1209, %r1209, %r886;
	ld.global.u32 	%r887, [%rd9+12];
	xor.b32  	%r1208, %r1208, %r887;
	ld.global.u32 	%r888, [%rd9+16];
	xor.b32  	%r1207, %r1207, %r888;
$L__BB0_82:
	and.b32  	%r890, %r880, 2;
	setp.eq.s32 	%p46, %r890, 0;
	@%p46 bra 	$L__BB0_84;
	ld.global.u32 	%r891, [%rd9+20];
	xor.b32  	%r1211, %r1211, %r891;
	ld.global.u32 	%r892, [%rd9+24];
	xor.b32  	%r1210, %r1210, %r892;
	ld.global.u32 	%r893, [%rd9+28];
	xor.b32  	%r1209, %r1209, %r893;
	ld.global.u32 	%r894, [%rd9+32];
	xor.b32  	%r1208, %r1208, %r894;
	ld.global.u32 	%r895, [%rd9+36];
	xor.b32  	%r1207, %r1207, %r895;
$L__BB0_84:
	and.b32  	%r897, %r880, 4;
	setp.eq.s32 	%p47, %r897, 0;
	@%p47 bra 	$L__BB0_86;
	ld.global.u32 	%r898, [%rd9+40];
	xor.b32  	%r1211, %r1211, %r898;
	ld.global.u32 	%r899, [%rd9+44];
	xor.b32  	%r1210, %r1210, %r899;
	ld.global.u32 	%r900, [%rd9+48];
	xor.b32  	%r1209, %r1209, %r900;
	ld.global.u32 	%r901, [%rd9+52];
	xor.b32  	%r1208, %r1208, %r901;
	ld.global.u32 	%r902, [%rd9+56];
	xor.b32  	%r1207, %r1207, %r902;
$L__BB0_86:
	and.b32  	%r904, %r880, 8;
	setp.eq.s32 	%p48, %r904, 0;
	@%p48 bra 	$L__BB0_88;
	ld.global.u32 	%r905, [%rd9+60];
	xor.b32  	%r1211, %r1211, %r905;
	ld.global.u32 	%r906, [%rd9+64];
	xor.b32  	%r1210, %r1210, %r906;
	ld.global.u32 	%r907, [%rd9+68];
	xor.b32  	%r1209, %r1209, %r907;
	ld.global.u32 	%r908, [%rd9+72];
	xor.b32  	%r1208, %r1208, %r908;
	ld.global.u32 	%r909, [%rd9+76];
	xor.b32  	%r1207, %r1207, %r909;
$L__BB0_88:
	and.b32  	%r911, %r880, 16;
	setp.eq.s32 	%p49, %r911, 0;
	@%p49 bra 	$L__BB0_90;
	ld.global.u32 	%r912, [%rd9+80];
	xor.b32  	%r1211, %r1211, %r912;
	ld.global.u32 	%r913, [%rd9+84];
	xor.b32  	%r1210, %r1210, %r913;
	ld.global.u32 	%r914, [%rd9+88];
	xor.b32  	%r1209, %r1209, %r914;
	ld.global.u32 	%r915, [%rd9+92];
	xor.b32  	%r1208, %r1208, %r915;
	ld.global.u32 	%r916, [%rd9+96];
	xor.b32  	%r1207, %r1207, %r916;
$L__BB0_90:
	and.b32  	%r918, %r880, 32;
	setp.eq.s32 	%p50, %r918, 0;
	@%p50 bra 	$L__BB0_92;
	ld.global.u32 	%r919, [%rd9+100];
	xor.b32  	%r1211, %r1211, %r919;
	ld.global.u32 	%r920, [%rd9+104];
	xor.b32  	%r1210, %r1210, %r920;
	ld.global.u32 	%r921, [%rd9+108];
	xor.b32  	%r1209, %r1209, %r921;
	ld.global.u32 	%r922, [%rd9+112];
	xor.b32  	%r1208, %r1208, %r922;
	ld.global.u32 	%r923, [%rd9+116];
	xor.b32  	%r1207, %r1207, %r923;
$L__BB0_92:
	and.b32  	%r925, %r880, 64;
	setp.eq.s32 	%p51, %r925, 0;
	@%p51 bra 	$L__BB0_94;
	ld.global.u32 	%r926, [%rd9+120];
	xor.b32  	%r1211, %r1211, %r926;
	ld.global.u32 	%r927, [%rd9+124];
	xor.b32  	%r1210, %r1210, %r927;
	ld.global.u32 	%r928, [%rd9+128];
	xor.b32  	%r1209, %r1209, %r928;
	ld.global.u32 	%r929, [%rd9+132];
	xor.b32  	%r1208, %r1208, %r929;
	ld.global.u32 	%r930, [%rd9+136];
	xor.b32  	%r1207, %r1207, %r930;
$L__BB0_94:
	and.b32  	%r932, %r880, 128;
	setp.eq.s32 	%p52, %r932, 0;
	@%p52 bra 	$L__BB0_96;
	ld.global.u32 	%r933, [%rd9+140];
	xor.b32  	%r1211, %r1211, %r933;
	ld.global.u32 	%r934, [%rd9+144];
	xor.b32  	%r1210, %r1210, %r934;
	ld.global.u32 	%r935, [%rd9+148];
	xor.b32  	%r1209, %r1209, %r935;
	ld.global.u32 	%r936, [%rd9+152];
	xor.b32  	%r1208, %r1208, %r936;
	ld.global.u32 	%r937, [%rd9+156];
	xor.b32  	%r1207, %r1207, %r937;
$L__BB0_96:
	and.b32  	%r939, %r880, 256;
	setp.eq.s32 	%p53, %r939, 0;
	@%p53 bra 	$L__BB0_98;
	ld.global.u32 	%r940, [%rd9+160];
	xor.b32  	%r1211, %r1211, %r940;
	ld.global.u32 	%r941, [%rd9+164];
	xor.b32  	%r1210, %r1210, %r941;
	ld.global.u32 	%r942, [%rd9+168];
	xor.b32  	%r1209, %r1209, %r942;
	ld.global.u32 	%r943, [%rd9+172];
	xor.b32  	%r1208, %r1208, %r943;
	ld.global.u32 	%r944, [%rd9+176];
	xor.b32  	%r1207, %r1207, %r944;
$L__BB0_98:
	and.b32  	%r946, %r880, 512;
	setp.eq.s32 	%p54, %r946, 0;
	@%p54 bra 	$L__BB0_100;
	ld.global.u32 	%r947, [%rd9+180];
	xor.b32  	%r1211, %r1211, %r947;
	ld.global.u32 	%r948, [%rd9+184];
	xor.b32  	%r1210, %r1210, %r948;
	ld.global.u32 	%r949, [%rd9+188];
	xor.b32  	%r1209, %r1209, %r949;
	ld.global.u32 	%r950, [%rd9+192];
	xor.b32  	%r1208, %r1208, %r950;
	ld.global.u32 	%r951, [%rd9+196];
	xor.b32  	%r1207, %r1207, %r951;
$L__BB0_100:
	and.b32  	%r953, %r880, 1024;
	setp.eq.s32 	%p55, %r953, 0;
	@%p55 bra 	$L__BB0_102;
	ld.global.u32 	%r954, [%rd9+200];
	xor.b32  	%r1211, %r1211, %r954;
	ld.global.u32 	%r955, [%rd9+204];
	xor.b32  	%r1210, %r1210, %r955;
	ld.global.u32 	%r956, [%rd9+208];
	xor.b32  	%r1209, %r1209, %r956;
	ld.global.u32 	%r957, [%rd9+212];
	xor.b32  	%r1208, %r1208, %r957;
	ld.global.u32 	%r958, [%rd9+216];
	xor.b32  	%r1207, %r1207, %r958;
$L__BB0_102:
	and.b32  	%r960, %r880, 2048;
	setp.eq.s32 	%p56, %r960, 0;
	@%p56 bra 	$L__BB0_104;
	ld.global.u32 	%r961, [%rd9+220];
	xor.b32  	%r1211, %r1211, %r961;
	ld.global.u32 	%r962, [%rd9+224];
	xor.b32  	%r1210, %r1210, %r962;
	ld.global.u32 	%r963, [%rd9+228];
	xor.b32  	%r1209, %r1209, %r963;
	ld.global.u32 	%r964, [%rd9+232];
	xor.b32  	%r1208, %r1208, %r964;
	ld.global.u32 	%r965, [%rd9+236];
	xor.b32  	%r1207, %r1207, %r965;
$L__BB0_104:
	and.b32  	%r967, %r880, 4096;
	setp.eq.s32 	%p57, %r967, 0;
	@%p57 bra 	$L__BB0_106;
	ld.global.u32 	%r968, [%rd9+240];
	xor.b32  	%r1211, %r1211, %r968;
	ld.global.u32 	%r969, [%rd9+244];
	xor.b32  	%r1210, %r1210, %r969;
	ld.global.u32 	%r970, [%rd9+248];
	xor.b32  	%r1209, %r1209, %r970;
	ld.global.u32 	%r971, [%rd9+252];
	xor.b32  	%r1208, %r1208, %r971;
	ld.global.u32 	%r972, [%rd9+256];
	xor.b32  	%r1207, %r1207, %r972;
$L__BB0_106:
	and.b32  	%r974, %r880, 8192;
	setp.eq.s32 	%p58, %r974, 0;
	@%p58 bra 	$L__BB0_108;
	ld.global.u32 	%r975, [%rd9+260];
	xor.b32  	%r1211, %r1211, %r975;
	ld.global.u32 	%r976, [%rd9+264];
	xor.b32  	%r1210, %r1210, %r976;
	ld.global.u32 	%r977, [%rd9+268];
	xor.b32  	%r1209, %r1209, %r977;
	ld.global.u32 	%r978, [%rd9+272];
	xor.b32  	%r1208, %r1208, %r978;
	ld.global.u32 	%r979, [%rd9+276];
	xor.b32  	%r1207, %r1207, %r979;
$L__BB0_108:
	and.b32  	%r981, %r880, 16384;
	setp.eq.s32 	%p59, %r981, 0;
	@%p59 bra 	$L__BB0_110;
	ld.global.u32 	%r982, [%rd9+280];
	xor.b32  	%r1211, %r1211, %r982;
	ld.global.u32 	%r983, [%rd9+284];
	xor.b32  	%r1210, %r1210, %r983;
	ld.global.u32 	%r984, [%rd9+288];
	xor.b32  	%r1209, %r1209, %r984;
	ld.global.u32 	%r985, [%rd9+292];
	xor.b32  	%r1208, %r1208, %r985;
	ld.global.u32 	%r986, [%rd9+296];
	xor.b32  	%r1207, %r1207, %r986;
$L__BB0_110:
	and.b32  	%r988, %r880, 32768;
	setp.eq.s32 	%p60, %r988, 0;
	@%p60 bra 	$L__BB0_112;
	ld.global.u32 	%r989, [%rd9+300];
	xor.b32  	%r1211, %r1211, %r989;
	ld.global.u32 	%r990, [%rd9+304];
	xor.b32  	%r1210, %r1210, %r990;
	ld.global.u32 	%r991, [%rd9+308];
	xor.b32  	%r1209, %r1209, %r991;
	ld.global.u32 	%r992, [%rd9+312];
	xor.b32  	%r1208, %r1208, %r992;
	ld.global.u32 	%r993, [%rd9+316];
	xor.b32  	%r1207, %r1207, %r993;
$L__BB0_112:
	add.s32 	%r1390, %r1390, 16;
	setp.ne.s32 	%p61, %r1390, 32;
	@%p61 bra 	$L__BB0_80;
	mad.lo.s32 	%r994, %r1384, -31, %r373;
	add.s32 	%r1384, %r994, 1;
	setp.ne.s32 	%p62, %r1384, 5;
	@%p62 bra 	$L__BB0_79;
	st.local.u32 	[%rd2+4], %r1211;
	st.local.v2.u32 	[%rd2+8], {%r1210, %r1209};
	st.local.v2.u32 	[%rd2+16], {%r1208, %r1207};
$L__BB0_115:
	shr.u64 	%rd63, %rd4, 2;
	add.s32 	%r1194, %r1194, 1;
	setp.gt.u64 	%p63, %rd4, 3;
	@%p63 bra 	$L__BB0_3;
$L__BB0_116:
	ld.param.f64 	%fd334, [Raman_Kernel_param_9];
	ld.param.f64 	%fd333, [Raman_Kernel_param_5];
	ld.param.f64 	%fd332, [Raman_Kernel_param_4];
	ld.param.u64 	%rd62, [Raman_Kernel_param_3];
	ld.param.u64 	%rd61, [Raman_Kernel_param_0];
	shl.b32 	%r995, %r1, 1;
	cvt.s64.s32 	%rd31, %r995;
	cvta.to.global.u64 	%rd32, %rd61;
	add.s64 	%rd33, %rd32, %rd31;
	ld.global.s8 	%rs1, [%rd33];
	mul.wide.s16 	%r996, %rs1, 2;
	ld.global.s8 	%r997, [%rd33+1];
	add.s32 	%r998, %r996, %r997;
	cvta.to.global.u64 	%rd34, %rd62;
	mul.wide.s32 	%rd35, %r998, 8;
	add.s64 	%rd36, %rd34, %rd35;
	ld.global.f64 	%fd71, [%rd36];
	mul.f64 	%fd72, %fd334, %fd71;
	mul.f64 	%fd73, %fd332, %fd72;
	mul.f64 	%fd1, %fd333, %fd73;
	neg.f64 	%fd2, %fd59;
	mul.f64 	%fd3, %fd60, %fd2;
	fma.rn.f64 	%fd74, %fd3, 0d3FF71547652B82FE, 0d4338000000000000;
	{
	.reg .b32 %temp; 
	mov.b64 	{%r553, %temp}, %fd74;
	}
	mov.f64 	%fd75, 0dC338000000000000;
	add.rn.f64 	%fd76, %fd74, %fd75;
	fma.rn.f64 	%fd77, %fd76, 0dBFE62E42FEFA39EF, %fd3;
	fma.rn.f64 	%fd78, %fd76, 0dBC7ABC9E3B39803F, %fd77;
	fma.rn.f64 	%fd79, %fd78, 0d3E5ADE1569CE2BDF, 0d3E928AF3FCA213EA;
	fma.rn.f64 	%fd80, %fd79, %fd78, 0d3EC71DEE62401315;
	fma.rn.f64 	%fd81, %fd80, %fd78, 0d3EFA01997C89EB71;
	fma.rn.f64 	%fd82, %fd81, %fd78, 0d3F2A01A014761F65;
	fma.rn.f64 	%fd83, %fd82, %fd78, 0d3F56C16C1852B7AF;
	fma.rn.f64 	%fd84, %fd83, %fd78, 0d3F81111111122322;
	fma.rn.f64 	%fd85, %fd84, %fd78, 0d3FA55555555502A1;
	fma.rn.f64 	%fd86, %fd85, %fd78, 0d3FC5555555555511;
	fma.rn.f64 	%fd87, %fd86, %fd78, 0d3FE000000000000B;
	fma.rn.f64 	%fd88, %fd87, %fd78, 0d3FF0000000000000;
	fma.rn.f64 	%fd89, %fd88, %fd78, 0d3FF0000000000000;
	{
	.reg .b32 %temp; 
	mov.b64 	{%r554, %temp}, %fd89;
	}
	{
	.reg .b32 %temp; 
	mov.b64 	{%temp, %r555}, %fd89;
	}
	shl.b32 	%r999, %r553, 20;
	add.s32 	%r1000, %r999, %r555;
	mov.b64 	%fd341, {%r554, %r1000};
	{
	.reg .b32 %temp; 
	mov.b64 	{%temp, %r1001}, %fd3;
	}
	mov.b32 	%f15, %r1001;
	abs.f32 	%f1, %f15;
	setp.lt.f32 	%p64, %f1, 0f4086232B;
	@%p64 bra 	$L__BB0_119;
	setp.lt.f64 	%p65, %fd3, 0d0000000000000000;
	add.f64 	%fd90, %fd3, 0d7FF0000000000000;
	selp.f64 	%fd341, 0d0000000000000000, %fd90, %p65;
	setp.geu.f32 	%p66, %f1, 0f40874800;
	@%p66 bra 	$L__BB0_119;
	shr.u32 	%r1002, %r553, 31;
	add.s32 	%r1003, %r553, %r1002;
	shr.s32 	%r1004, %r1003, 1;
	shl.b32 	%r1005, %r1004, 20;
	add.s32 	%r1006, %r555, %r1005;
	mov.b64 	%fd91, {%r554, %r1006};
	sub.s32 	%r1007, %r553, %r1004;
	shl.b32 	%r1008, %r1007, 20;
	add.s32 	%r1009, %r1008, 1072693248;
	mov.b32 	%r1010, 0;
	mov.b64 	%fd92, {%r1010, %r1009};
	mul.f64 	%fd341, %fd92, %fd91;
$L__BB0_119:
	neg.f64 	%fd8, %fd61;
	mul.f64 	%fd9, %fd60, %fd8;
	fma.rn.f64 	%fd93, %fd9, 0d3FF71547652B82FE, 0d4338000000000000;
	{
	.reg .b32 %temp; 
	mov.b64 	{%r556, %temp}, %fd93;
	}
	mov.f64 	%fd94, 0dC338000000000000;
	add.rn.f64 	%fd95, %fd93, %fd94;
	fma.rn.f64 	%fd96, %fd95, 0dBFE62E42FEFA39EF, %fd9;
	fma.rn.f64 	%fd97, %fd95, 0dBC7ABC9E3B39803F, %fd96;
	fma.rn.f64 	%fd98, %fd97, 0d3E5ADE1569CE2BDF, 0d3E928AF3FCA213EA;
	fma.rn.f64 	%fd99, %fd98, %fd97, 0d3EC71DEE62401315;
	fma.rn.f64 	%fd100, %fd99, %fd97, 0d3EFA01997C89EB71;
	fma.rn.f64 	%fd101, %fd100, %fd97, 0d3F2A01A014761F65;
	fma.rn.f64 	%fd102, %fd101, %fd97, 0d3F56C16C1852B7AF;
	fma.rn.f64 	%fd103, %fd102, %fd97, 0d3F81111111122322;
	fma.rn.f64 	%fd104, %fd103, %fd97, 0d3FA55555555502A1;
	fma.rn.f64 	%fd105, %fd104, %fd97, 0d3FC5555555555511;
	fma.rn.f64 	%fd106, %fd105, %fd97, 0d3FE000000000000B;
	fma.rn.f64 	%fd107, %fd106, %fd97, 0d3FF0000000000000;
	fma.rn.f64 	%fd108, %fd107, %fd97, 0d3FF0000000000000;
	{
	.reg .b32 %temp; 
	mov.b64 	{%r557, %temp}, %fd108;
	}
	{
	.reg .b32 %temp; 
	mov.b64 	{%temp, %r558}, %fd108;
	}
	shl.b32 	%r1011, %r556, 20;
	add.s32 	%r1012, %r1011, %r558;
	mov.b64 	%fd342, {%r557, %r1012};
	{
	.reg .b32 %temp; 
	mov.b64 	{%temp, %r1013}, %fd9;
	}
	mov.b32 	%f16, %r1013;
	abs.f32 	%f2, %f16;
	setp.lt.f32 	%p67, %f2, 0f4086232B;
	@%p67 bra 	$L__BB0_122;
	setp.lt.f64 	%p68, %fd9, 0d0000000000000000;
	add.f64 	%fd109, %fd9, 0d7FF0000000000000;
	selp.f64 	%fd342, 0d0000000000000000, %fd109, %p68;
	setp.geu.f32 	%p69, %f2, 0f40874800;
	@%p69 bra 	$L__BB0_122;
	shr.u32 	%r1014, %r556, 31;
	add.s32 	%r1015, %r556, %r1014;
	shr.s32 	%r1016, %r1015, 1;
	shl.b32 	%r1017, %r1016, 20;
	add.s32 	%r1018, %r558, %r1017;
	mov.b64 	%fd110, {%r557, %r1018};
	sub.s32 	%r1019, %r556, %r1016;
	shl.b32 	%r1020, %r1019, 20;
	add.s32 	%r1021, %r1020, 1072693248;
	mov.b32 	%r1022, 0;
	mov.b64 	%fd111, {%r1022, %r1021};
	mul.f64 	%fd342, %fd111, %fd110;
$L__BB0_122:
	ld.param.f64 	%fd336, [Raman_Kernel_param_12];
	ld.param.f64 	%fd335, [Raman_Kernel_param_10];
	sub.f64 	%fd112, %fd341, %fd342;
	mul.f64 	%fd113, %fd1, %fd112;
	sub.f64 	%fd114, %fd61, %fd59;
	div.rn.f64 	%fd115, %fd113, %fd114;
	mul.f64 	%fd116, %fd335, %fd64;
	div.rn.f64 	%fd117, %fd116, %fd336;
	div.rn.f64 	%fd14, %fd115, %fd117;
	setp.geu.f64 	%p70, %fd14, 0d4050000000000000;
	@%p70 bra 	$L__BB0_125;
	cvt.rn.f32.f64 	%f62, %fd14;
	fma.rn.f32 	%f63, %f62, 0f3BBB989D, 0f3F000000;
	cvt.sat.f32.f32 	%f64, %f63;
	mov.f32 	%f65, 0f4B400001;
	mov.f32 	%f66, 0f437C0000;
	fma.rm.f32 	%f67, %f64, %f66, %f65;
	add.f32 	%f68, %f67, 0fCB40007F;
	neg.f32 	%f69, %f68;
	fma.rn.f32 	%f70, %f62, 0f3FB8AA3B, %f69;
	fma.rn.f32 	%f71, %f62, 0f32A57060, %f70;
	mov.b32 	%r1111, %f67;
	shl.b32 	%r1112, %r1111, 23;
	mov.b32 	%f72, %r1112;
	ex2.approx.ftz.f32 	%f73, %f71;
	mul.f32 	%f85, %f73, %f72;
	mov.b32 	%r1487, 0;
	mov.u32 	%r1503, %r1207;
	mov.u32 	%r1504, %r1208;
	mov.u32 	%r1505, %r1209;
	mov.u32 	%r1506, %r1210;
$L__BB0_124:
	mov.u32 	%r1508, %r1487;
	mov.u32 	%r1207, %r1506;
	mov.u32 	%r1506, %r1505;
	mov.u32 	%r1505, %r1504;
	mov.u32 	%r1504, %r1503;
	add.s32 	%r1487, %r1508, 1;
	shr.u32 	%r1113, %r1211, 2;
	xor.b32  	%r1114, %r1113, %r1211;
	shl.b32 	%r1115, %r1504, 4;
	shl.b32 	%r1116, %r1114, 1;
	xor.b32  	%r1117, %r1116, %r1115;
	xor.b32  	%r1118, %r1117, %r1114;
	xor.b32  	%r1503, %r1118, %r1504;
	add.s32 	%r1502, %r1502, 362437;
	add.s32 	%r1119, %r1503, %r1502;
	cvt.rn.f32.u32 	%f74, %r1119;
	fma.rn.f32 	%f75, %f74, 0f2F800000, 0f2F000000;
	mul.f32 	%f85, %f85, %f75;
	setp.gt.f32 	%p88, %f85, 0f3F800000;
	mov.u32 	%r1211, %r1207;
	@%p88 bra 	$L__BB0_124;
	bra.uni 	$L__BB0_147;
$L__BB0_125:
	setp.leu.f64 	%p71, %fd14, 0d40AF400000000000;
	@%p71 bra 	$L__BB0_134;
	shr.u32 	%r1056, %r1211, 2;
	xor.b32  	%r1057, %r1056, %r1211;
	shl.b32 	%r1058, %r1207, 4;
	shl.b32 	%r1059, %r1057, 1;
	xor.b32  	%r1060, %r1059, %r1058;
	xor.b32  	%r1061, %r1060, %r1057;
	xor.b32  	%r1506, %r1061, %r1207;
	add.s32 	%r1062, %r1502, %r1506;
	add.s32 	%r1063, %r1062, 362437;
	shr.u32 	%r1064, %r1210, 2;
	xor.b32  	%r1065, %r1064, %r1210;
	shl.b32 	%r1066, %r1506, 4;
	shl.b32 	%r1067, %r1065, 1;
	xor.b32  	%r1068, %r1067, %r1066;
	xor.b32  	%r1069, %r1068, %r1065;
	xor.b32  	%r1505, %r1069, %r1506;
	add.s32 	%r1070, %r1502, %r1505;
	add.s32 	%r1071, %r1070, 724874;
	shr.u32 	%r1072, %r1209, 2;
	xor.b32  	%r1073, %r1072, %r1209;
	shl.b32 	%r1074, %r1505, 4;
	shl.b32 	%r1075, %r1073, 1;
	xor.b32  	%r1076, %r1075, %r1074;
	xor.b32  	%r1077, %r1076, %r1073;
	xor.b32  	%r1504, %r1077, %r1505;
	add.s32 	%r1078, %r1502, %r1504;
	add.s32 	%r1079, %r1078, 1087311;
	shr.u32 	%r1080, %r1208, 2;
	xor.b32  	%r1081, %r1080, %r1208;
	shl.b32 	%r1082, %r1504, 4;
	shl.b32 	%r1083, %r1081, 1;
	xor.b32  	%r1084, %r1083, %r1082;
	xor.b32  	%r1085, %r1084, %r1081;
	xor.b32  	%r1503, %r1085, %r1504;
	add.s32 	%r1502, %r1502, 1449748;
	add.s32 	%r1086, %r1503, %r1502;
	cvt.u64.u32 	%rd40, %r1063;
	mul.wide.u32 	%rd41, %r1071, 2097152;
	xor.b64  	%rd42, %rd41, %rd40;
	cvt.rn.f64.u64 	%fd173, %rd42;
	fma.rn.f64 	%fd343, %fd173, 0d3CA0000000000000, 0d3C90000000000000;
	cvt.u64.u32 	%rd43, %r1079;
	mul.wide.u32 	%rd44, %r1086, 2097152;
	xor.b64  	%rd45, %rd44, %rd43;
	cvt.rn.f64.u64 	%fd174, %rd45;
	fma.rn.f64 	%fd16, %fd174, 0d3CB0000000000000, 0d3CA0000000000000;
	{
	.reg .b32 %temp; 
	mov.b64 	{%temp, %r1488}, %fd343;
	}
	{
	.reg .b32 %temp; 
	mov.b64 	{%r1489, %temp}, %fd343;
	}
	setp.gt.s32 	%p80, %r1488, 1048575;
	mov.b32 	%r1490, -1023;
	@%p80 bra 	$L__BB0_128;
	mul.f64 	%fd343, %fd343, 0d4350000000000000;
	{
	.reg .b32 %temp; 
	mov.b64 	{%temp, %r1488}, %fd343;
	}
	{
	.reg .b32 %temp; 
	mov.b64 	{%r1489, %temp}, %fd343;
	}
	mov.b32 	%r1490, -1077;
$L__BB0_128:
	add.s32 	%r1088, %r1488, -1;
	setp.gt.u32 	%p81, %r1088, 2146435070;
	@%p81 bra 	$L__BB0_132;
	shr.u32 	%r1091, %r1488, 20;
	add.s32 	%r1491, %r1490, %r1091;
	and.b32  	%r1092, %r1488, 1048575;
	or.b32  	%r1093, %r1092, 1072693248;
	mov.b64 	%fd344, {%r1489, %r1093};
	setp.lt.u32 	%p83, %r1093, 1073127583;
	@%p83 bra 	$L__BB0_131;
	{
	.reg .b32 %temp; 
	mov.b64 	{%r1094, %temp}, %fd344;
	}
	{
	.reg .b32 %temp; 
	mov.b64 	{%temp, %r1095}, %fd344;
	}
	add.s32 	%r1096, %r1095, -1048576;
	mov.b64 	%fd344, {%r1094, %r1096};
	add.s32 	%r1491, %r1491, 1;
$L__BB0_131:
	add.f64 	%fd176, %fd344, 0dBFF0000000000000;
	add.f64 	%fd177, %fd344, 0d3FF0000000000000;
	rcp.approx.ftz.f64 	%fd178, %fd177;
	neg.f64 	%fd179, %fd177;
	fma.rn.f64 	%fd180, %fd179, %fd178, 0d3FF0000000000000;
	fma.rn.f64 	%fd181, %fd180, %fd180, %fd180;
	fma.rn.f64 	%fd182, %fd181, %fd178, %fd178;
	mul.f64 	%fd183, %fd176, %fd182;
	fma.rn.f64 	%fd184, %fd176, %fd182, %fd183;
	mul.f64 	%fd185, %fd184, %fd184;
	fma.rn.f64 	%fd186, %fd185, 0d3EB1380B3AE80F1E, 0d3ED0EE258B7A8B04;
	fma.rn.f64 	%fd187, %fd186, %fd185, 0d3EF3B2669F02676F;
	fma.rn.f64 	%fd188, %fd187, %fd185, 0d3F1745CBA9AB0956;
	fma.rn.f64 	%fd189, %fd188, %fd185, 0d3F3C71C72D1B5154;
	fma.rn.f64 	%fd190, %fd189, %fd185, 0d3F624924923BE72D;
	fma.rn.f64 	%fd191, %fd190, %fd185, 0d3F8999999999A3C4;
	fma.rn.f64 	%fd192, %fd191, %fd185, 0d3FB5555555555554;
	sub.f64 	%fd193, %fd176, %fd184;
	add.f64 	%fd194, %fd193, %fd193;
	neg.f64 	%fd195, %fd184;
	fma.rn.f64 	%fd196, %fd195, %fd176, %fd194;
	mul.f64 	%fd197, %fd182, %fd196;
	mul.f64 	%fd198, %fd185, %fd192;
	fma.rn.f64 	%fd199, %fd198, %fd184, %fd197;
	xor.b32  	%r1097, %r1491, -2147483648;
	mov.b32 	%r1098, 1127219200;
	mov.b64 	%fd200, {%r1097, %r1098};
	mov.b32 	%r1099, -2147483648;
	mov.b64 	%fd201, {%r1099, %r1098};
	sub.f64 	%fd202, %fd200, %fd201;
	fma.rn.f64 	%fd203, %fd202, 0d3FE62E42FEFA39EF, %fd184;
	fma.rn.f64 	%fd204, %fd202, 0dBFE62E42FEFA39EF, %fd203;
	sub.f64 	%fd205, %fd204, %fd184;
	sub.f64 	%fd206, %fd199, %fd205;
	fma.rn.f64 	%fd207, %fd202, 0d3C7ABC9E3B39803F, %fd206;
	add.f64 	%fd345, %fd203, %fd207;
	bra.uni 	$L__BB0_133;
$L__BB0_132:
	fma.rn.f64 	%fd175, %fd343, 0d7FF0000000000000, 0d7FF0000000000000;
	{
	.reg .b32 %temp; 
	mov.b64 	{%temp, %r1089}, %fd343;
	}
	and.b32  	%r1090, %r1089, 2147483647;
	setp.eq.s32 	%p82, %r1090, 0;
	selp.f64 	%fd345, 0dFFF0000000000000, %fd175, %p82;
$L__BB0_133:
	mul.f64 	%fd208, %fd345, 0dC000000000000000;
	sqrt.rn.f64 	%fd209, %fd208;
	{
	.reg .b32 %temp; 
	mov.b64 	{%temp, %r1100}, %fd16;
	}
	shl.b32 	%r1101, %r1100, 1;
	setp.gt.u32 	%p84, %r1101, -2038431744;
	mov.f64 	%fd210, 0d0000000000000000;
	mul.rn.f64 	%fd211, %fd16, %fd210;
	selp.f64 	%fd212, %fd211, %fd16, %p84;
	{
	.reg .b32 %temp; 
	mov.b64 	{%r1102, %temp}, %fd212;
	}
	{
	.reg .b32 %temp; 
	mov.b64 	{%temp, %r1103}, %fd212;
	}
	add.s32 	%r1104, %r1103, 1048576;
	mov.b64 	%fd213, {%r1102, %r1104};
	cvt.rni.f64.f64 	%fd214, %fd213;
	cvt.rzi.s64.f64 	%rd46, %fd214;
	cvt.u32.u64 	%r1105, %rd46;
	fma.rn.f64 	%fd215, %fd214, 0dBFE0000000000000, %fd212;
	mul.f64 	%fd216, %fd215, 0d3CA1A62633145C07;
	fma.rn.f64 	%fd217, %fd215, 0d400921FB54442D18, %fd216;
	mul.rn.f64 	%fd218, %fd217, %fd217;
	fma.rn.f64 	%fd219, %fd218, 0dBDA8FF8320FD8164, 0d3E21EEA7C1EF8528;
	fma.rn.f64 	%fd220, %fd219, %fd218, 0dBE927E4F8E06E6D9;
	fma.rn.f64 	%fd221, %fd220, %fd218, 0d3EFA01A019DDBCE9;
	fma.rn.f64 	%fd222, %fd221, %fd218, 0dBF56C16C16C15D47;
	fma.rn.f64 	%fd223, %fd222, %fd218, 0d3FA5555555555551;
	fma.rn.f64 	%fd224, %fd223, %fd218, 0dBFE0000000000000;
	fma.rn.f64 	%fd225, %fd224, %fd218, 0d3FF0000000000000;
	fma.rn.f64 	%fd226, %fd218, 0d3DE5DB65F9785EBA, 0dBE5AE5F12CB0D246;
	fma.rn.f64 	%fd227, %fd226, %fd218, 0d3EC71DE369ACE392;
	fma.rn.f64 	%fd228, %fd227, %fd218, 0dBF2A01A019DB62A1;
	fma.rn.f64 	%fd229, %fd228, %fd218, 0d3F81111111110818;
	fma.rn.f64 	%fd230, %fd229, %fd218, 0dBFC5555555555554;
	fma.rn.f64 	%fd231, %fd230, %fd218, 0d0000000000000000;
	fma.rn.f64 	%fd232, %fd231, %fd217, %fd217;
	and.b64  	%rd47, %rd46, 1;
	setp.eq.b64 	%p85, %rd47, 1;
	selp.f64 	%fd233, %fd225, %fd232, %p85;
	and.b32  	%r1106, %r1105, 2;
	setp.eq.s32 	%p86, %r1106, 0;
	{
	.reg .b32 %temp; 
	mov.b64 	{%temp, %r1107}, %fd233;
	}
	{
	.reg .b32 %temp; 
	mov.b64 	{%r1108, %temp}, %fd233;
	}
	xor.b32  	%r1109, %r1107, -2147483648;
	mov.b64 	%fd234, {%r1108, %r1109};
	selp.f64 	%fd235, %fd233, %fd234, %p86;
	cvt.rzi.f64.f64 	%fd236, %fd212;
	setp.eq.f64 	%p87, %fd212, %fd236;
	mul.rn.f64 	%fd237, %fd212, %fd210;
	selp.f64 	%fd238, %fd237, %fd235, %p87;
	mul.f64 	%fd239, %fd209, %fd238;
	sqrt.rn.f64 	%fd240, %fd14;
	fma.rn.f64 	%fd241, %fd240, %fd239, %fd14;
	add.f64 	%fd242, %fd241, 0d3FE0000000000000;
	cvt.rzi.u32.f64 	%r1508, %fd242;
	bra.uni 	$L__BB0_147;
$L__BB0_134:
	cvt.rn.f32.f64 	%f18, %fd14;
	// begin inline asm
	lg2.approx.f32.ftz %f17, %f18;
	// end inline asm
	cvt.f64.f32 	%fd118, %f17;
	mul.f64 	%fd119, %fd118, 0d3FE62E42FEFA39EF;
	cvt.rn.f32.f64 	%f7, %fd119;
	add.f32 	%f20, %f18, 0fBDFDF8D9;
	// begin inline asm
	rsqrt.approx.f32.ftz %f19, %f20;
	// end inline asm
	fma.rn.f32 	%f8, %f19, 0f3FB75B84, 0f3984F70F;
	add.f32 	%f22, %f18, 0fBFFCA5DC;
	// begin inline asm
	rsqrt.approx.f32.ftz %f21, %f22;
	// end inline asm
	fma.rn.f32 	%f9, %f21, 0f3E5807D3, 0f3F71280C;
	// begin inline asm
	rcp.approx.f32.ftz %f23, %f8;
	// end inline asm
	mov.b32 	%r1023, 1127219200;
	mov.b32 	%r1024, -2147483648;
	mov.b64 	%fd25, {%r1024, %r1023};
	mov.u64 	%rd38, __cr_lgamma_table;
$L__BB0_135:
	mov.u32 	%r588, %r1209;
	mov.u32 	%r1506, %r1208;
	mov.u32 	%r1209, %r1207;
	shr.u32 	%r1025, %r1211, 2;
	xor.b32  	%r1026, %r1025, %r1211;
	shl.b32 	%r1027, %r1209, 4;
	shl.b32 	%r1028, %r1026, 1;
	xor.b32  	%r1029, %r1028, %r1027;
	xor.b32  	%r1030, %r1029, %r1026;
	xor.b32  	%r1208, %r1030, %r1209;
	add.s32 	%r1031, %r1502, %r1208;
	add.s32 	%r1032, %r1031, 362437;
	cvt.rn.f32.u32 	%f37, %r1032;
	fma.rn.f32 	%f26, %f37, 0f2F800000, 0f2F000000;
	// begin inline asm
	rsqrt.approx.f32.ftz %f25, %f26;
	// end inline asm
	add.f32 	%f28, %f25, 0fBF800000;
	// begin inline asm
	lg2.approx.f32.ftz %f27, %f28;
	// end inline asm
	cvt.f64.f32 	%fd120, %f27;
	mul.f64 	%fd121, %fd120, 0d3FE62E42FEFA39EF;
	cvt.rn.f32.f64 	%f38, %fd121;
	add.f32 	%f39, %f9, %f38;
	mul.f32 	%f40, %f23, %f39;
	sub.f32 	%f41, %f18, %f40;
	cvt.rmi.f32.f32 	%f11, %f41;
	shr.u32 	%r1033, %r1210, 2;
	xor.b32  	%r1034, %r1033, %r1210;
	shl.b32 	%r1035, %r1208, 4;
	shl.b32 	%r1036, %r1034, 1;
	xor.b32  	%r1037, %r1036, %r1035;
	xor.b32  	%r1038, %r1037, %r1034;
	xor.b32  	%r1207, %r1038, %r1208;
	add.s32 	%r1502, %r1502, 724874;
	add.s32 	%r1039, %r1207, %r1502;
	cvt.rn.f32.u32 	%f42, %r1039;
	fma.rn.f32 	%f12, %f42, 0f2F800000, 0f2F000000;
	add.f32 	%f43, %f11, 0f3F800000;
	sub.f32 	%f44, %f18, %f43;
	mul.f32 	%f45, %f8, %f44;
	sub.f32 	%f46, %f45, %f9;
	cvt.f64.f32 	%fd122, %f46;
	mul.f64 	%fd123, %fd122, 0d3FF71547652B82FE;
	cvt.rn.f32.f64 	%f30, %fd123;
	// begin inline asm
	ex2.approx.f32.ftz %f29, %f30;
	// end inline asm
	add.f32 	%f47, %f29, 0f3F800000;
	mul.f32 	%f32, %f47, %f47;
	// begin inline asm
	rcp.approx.f32.ftz %f31, %f32;
	// end inline asm
	sub.f32 	%f48, %f18, %f11;
	mul.f32 	%f49, %f8, %f48;
	sub.f32 	%f50, %f49, %f9;
	cvt.f64.f32 	%fd124, %f50;
	mul.f64 	%fd125, %fd124, 0d3FF71547652B82FE;
	cvt.rn.f32.f64 	%f34, %fd125;
	// begin inline asm
	ex2.approx.f32.ftz %f33, %f34;
	// end inline asm
	add.f32 	%f51, %f33, 0f3F800000;
	mul.f32 	%f36, %f51, %f51;
	// begin inline asm
	rcp.approx.f32.ftz %f35, %f36;
	// end inline asm
	sub.f32 	%f13, %f31, %f35;
	cvt.rzi.s32.f32 	%r1040, %f43;
	cvt.rn.f32.s32 	%f52, %r1040;
	abs.f32 	%f53, %f52;
	cvt.f64.f32 	%fd26, %f53;
	setp.lt.s32 	%p72, %r1040, 9;
	@%p72 bra 	$L__BB0_144;
	rcp.rn.f64 	%fd126, %fd26;
	mul.f64 	%fd127, %fd126, %fd126;
	fma.rn.f64 	%fd128, %fd127, 0dBF5AC321034783F9, 0d3F4B68B992738FBF;
	fma.rn.f64 	%fd129, %fd127, %fd128, 0dBF4380D01E4F7B8C;
	fma.rn.f64 	%fd130, %fd127, %fd129, 0d3F4A019FA29F7264;
	fma.rn.f64 	%fd131, %fd127, %fd130, 0dBF66C16C16B2ACEC;
	fma.rn.f64 	%fd132, %fd127, %fd131, 0d3FB5555555555545;
	fma.rn.f64 	%fd27, %fd126, %fd132, 0d3FED67F1C864BEAE;
	{
	.reg .b32 %temp; 
	mov.b64 	{%temp, %r1498}, %fd26;
	}
	{
	.reg .b32 %temp; 
	mov.b64 	{%r1499, %temp}, %fd26;
	}
	setp.gt.s32 	%p73, %r1498, 1048575;
	mov.b32 	%r1500, -1023;
	mov.f64 	%fd346, %fd26;
	@%p73 bra 	$L__BB0_138;
	mul.f64 	%fd346, %fd26, 0d4350000000000000;
	{
	.reg .b32 %temp; 
	mov.b64 	{%temp, %r1498}, %fd346;
	}
	{
	.reg .b32 %temp; 
	mov.b64 	{%r1499, %temp}, %fd346;
	}
	mov.b32 	%r1500, -1077;
$L__BB0_138:
	add.s32 	%r1044, %r1498, -1;
	setp.gt.u32 	%p74, %r1044, 2146435070;
	@%p74 bra 	$L__BB0_142;
	shr.u32 	%r1047, %r1498, 20;
	add.s32 	%r1501, %r1500, %r1047;
	and.b32  	%r1048, %r1498, 1048575;
	or.b32  	%r1049, %r1048, 1072693248;
	mov.b64 	%fd347, {%r1499, %r1049};
	setp.lt.u32 	%p76, %r1049, 1073127583;
	@%p76 bra 	$L__BB0_141;
	{
	.reg .b32 %temp; 
	mov.b64 	{%r1050, %temp}, %fd347;
	}
	{
	.reg .b32 %temp; 
	mov.b64 	{%temp, %r1051}, %fd347;
	}
	add.s32 	%r1052, %r1051, -1048576;
	mov.b64 	%fd347, {%r1050, %r1052};
	add.s32 	%r1501, %r1501, 1;
$L__BB0_141:
	add.f64 	%fd134, %fd347, 0dBFF0000000000000;
	add.f64 	%fd135, %fd347, 0d3FF0000000000000;
	rcp.approx.ftz.f64 	%fd136, %fd135;
	neg.f64 	%fd137, %fd135;
	fma.rn.f64 	%fd138, %fd137, %fd136, 0d3FF0000000000000;
	fma.rn.f64 	%fd139, %fd138, %fd138, %fd138;
	fma.rn.f64 	%fd140, %fd139, %fd136, %fd136;
	mul.f64 	%fd141, %fd134, %fd140;
	fma.rn.f64 	%fd142, %fd134, %fd140, %fd141;
	mul.f64 	%fd143, %fd142, %fd142;
	fma.rn.f64 	%fd144, %fd143, 0d3EB1380B3AE80F1E, 0d3ED0EE258B7A8B04;
	fma.rn.f64 	%fd145, %fd144, %fd143, 0d3EF3B2669F02676F;
	fma.rn.f64 	%fd146, %fd145, %fd143, 0d3F1745CBA9AB0956;
	fma.rn.f64 	%fd147, %fd146, %fd143, 0d3F3C71C72D1B5154;
	fma.rn.f64 	%fd148, %fd147, %fd143, 0d3F624924923BE72D;
	fma.rn.f64 	%fd149, %fd148, %fd143, 0d3F8999999999A3C4;
	fma.rn.f64 	%fd150, %fd149, %fd143, 0d3FB5555555555554;
	sub.f64 	%fd151, %fd134, %fd142;
	add.f64 	%fd152, %fd151, %fd151;
	neg.f64 	%fd153, %fd142;
	fma.rn.f64 	%fd154, %fd153, %fd134, %fd152;
	mul.f64 	%fd155, %fd140, %fd154;
	mul.f64 	%fd156, %fd143, %fd150;
	fma.rn.f64 	%fd157, %fd156, %fd142, %fd155;
	xor.b32  	%r1053, %r1501, -2147483648;
	mov.b32 	%r1054, 1127219200;
	mov.b64 	%fd158, {%r1053, %r1054};
	sub.f64 	%fd159, %fd158, %fd25;
	fma.rn.f64 	%fd160, %fd159, 0d3FE62E42FEFA39EF, %fd142;
	fma.rn.f64 	%fd161, %fd159, 0dBFE62E42FEFA39EF, %fd160;
	sub.f64 	%fd162, %fd161, %fd142;
	sub.f64 	%fd163, %fd157, %fd162;
	fma.rn.f64 	%fd164, %fd159, 0d3C7ABC9E3B39803F, %fd163;
	add.f64 	%fd348, %fd160, %fd164;
	bra.uni 	$L__BB0_143;
$L__BB0_142:
	fma.rn.f64 	%fd133, %fd346, 0d7FF0000000000000, 0d7FF0000000000000;
	{
	.reg .b32 %temp; 
	mov.b64 	{%temp, %r1045}, %fd346;
	}
	and.b32  	%r1046, %r1045, 2147483647;
	setp.eq.s32 	%p75, %r1046, 0;
	selp.f64 	%fd348, 0dFFF0000000000000, %fd133, %p75;
$L__BB0_143:
	mul.f64 	%fd165, %fd348, 0d3FE0000000000000;
	add.f64 	%fd166, %fd26, 0dBFE0000000000000;
	mul.f64 	%fd167, %fd166, %fd165;
	sub.f64 	%fd168, %fd167, %fd26;
	add.f64 	%fd169, %fd27, %fd167;
	add.f64 	%fd349, %fd168, %fd169;
	bra.uni 	$L__BB0_145;
$L__BB0_144:
	cvt.rzi.s32.f64 	%r1041, %fd26;
	mul.wide.s32 	%rd37, %r1041, 8;
	add.s64 	%rd39, %rd38, %rd37;
	ld.const.f64 	%fd349, [%rd39+-8];
$L__BB0_145:
	mul.f32 	%f56, %f13, 0f3FA66666;
	cvt.rn.f32.f64 	%f57, %fd349;
	mul.f32 	%f58, %f11, %f7;
	sub.f32 	%f59, %f58, %f18;
	sub.f32 	%f60, %f59, %f57;
	cvt.f64.f32 	%fd170, %f60;
	mul.f64 	%fd171, %fd170, 0d3FF71547652B82FE;
	cvt.rn.f32.f64 	%f55, %fd171;
	// begin inline asm
	ex2.approx.f32.ftz %f54, %f55;
	// end inline asm
	mul.f32 	%f61, %f12, %f56;
	setp.geu.f32 	%p77, %f61, %f54;
	cvt.f64.f32 	%fd172, %f56;
	setp.ltu.f64 	%p78, %fd172, 0d3BC79CA10C924223;
	or.pred  	%p79, %p78, %p77;
	mov.u32 	%r1210, %r1506;
	mov.u32 	%r1211, %r588;
	@%p79 bra 	$L__BB0_135;
	cvt.rzi.u32.f32 	%r1508, %f11;
	mov.u32 	%r1503, %r1207;
	mov.u32 	%r1504, %r1208;
	mov.u32 	%r1505, %r1209;
	mov.u32 	%r1207, %r588;
$L__BB0_147:
	setp.lt.s32 	%p89, %r1508, 1;
	mov.b64 	%rd64, 0;
	@%p89 bra 	$L__BB0_159;
	ld.param.f64 	%fd340, [Raman_Kernel_param_17];
	ld.param.f64 	%fd339, [Raman_Kernel_param_16];
	ld.param.f64 	%fd337, [Raman_Kernel_param_13];
	mul.f64 	%fd243, %fd67, %fd2;
	fma.rn.f64 	%fd244, %fd243, 0d3FF71547652B82FE, 0d4338000000000000;
	{
	.reg .b32 %temp; 
	mov.b64 	{%r1121, %temp}, %fd244;
	}
	mov.f64 	%fd245, 0dC338000000000000;
	add.rn.f64 	%fd246, %fd244, %fd245;
	fma.rn.f64 	%fd247, %fd246, 0dBFE62E42FEFA39EF, %fd243;
	fma.rn.f64 	%fd248, %fd246, 0dBC7ABC9E3B39803F, %fd247;
	fma.rn.f64 	%fd249, %fd248, 0d3E5ADE1569CE2BDF, 0d3E928AF3FCA213EA;
	fma.rn.f64 	%fd250, %fd249, %fd248, 0d3EC71DEE62401315;
	fma.rn.f64 	%fd251, %fd250, %fd248, 0d3EFA01997C89EB71;
	fma.rn.f64 	%fd252, %fd251, %fd248, 0d3F2A01A014761F65;
	fma.rn.f64 	%fd253, %fd252, %fd248, 0d3F56C16C1852B7AF;
	fma.rn.f64 	%fd254, %fd253, %fd248, 0d3F81111111122322;
	fma.rn.f64 	%fd255, %fd254, %fd248, 0d3FA55555555502A1;
	fma.rn.f64 	%fd256, %fd255, %fd248, 0d3FC5555555555511;
	fma.rn.f64 	%fd257, %fd256, %fd248, 0d3FE000000000000B;
	fma.rn.f64 	%fd258, %fd257, %fd248, 0d3FF0000000000000;
	fma.rn.f64 	%fd259, %fd258, %fd248, 0d3FF0000000000000;
	{
	.reg .b32 %temp; 
	mov.b64 	{%r1122, %temp}, %fd259;
	}
	{
	.reg .b32 %temp; 
	mov.b64 	{%temp, %r1123}, %fd259;
	}
	shl.b32 	%r1124, %r1121, 20;
	add.s32 	%r1125, %r1124, %r1123;
	mov.b64 	%fd260, {%r1122, %r1125};
	{
	.reg .b32 %temp; 
	mov.b64 	{%temp, %r1126}, %fd243;
	}
	mov.b32 	%f76, %r1126;
	abs.f32 	%f77, %f76;
	setp.lt.f32 	%p90, %f77, 0f4086232B;
	setp.lt.f64 	%p91, %fd243, 0d0000000000000000;
	add.f64 	%fd261, %fd243, 0d7FF0000000000000;
	selp.f64 	%fd262, 0d0000000000000000, %fd261, %p91;
	setp.geu.f32 	%p92, %f77, 0f40874800;
	shr.u32 	%r1127, %r1121, 31;
	add.s32 	%r1128, %r1121, %r1127;
	shr.s32 	%r1129, %r1128, 1;
	shl.b32 	%r1130, %r1129, 20;
	add.s32 	%r1131, %r1123, %r1130;
	mov.b64 	%fd263, {%r1122, %r1131};
	sub.s32 	%r1132, %r1121, %r1129;
	shl.b32 	%r1133, %r1132, 20;
	add.s32 	%r1134, %r1133, 1072693248;
	mov.b32 	%r1516, 0;
	mov.b64 	%fd264, {%r1516, %r1134};
	mul.f64 	%fd265, %fd264, %fd263;
	sub.f64 	%fd39, %fd59, %fd61;
	mul.f64 	%fd266, %fd67, %fd8;
	fma.rn.f64 	%fd267, %fd266, 0d3FF71547652B82FE, 0d4338000000000000;
	{
	.reg .b32 %temp; 
	mov.b64 	{%r1135, %temp}, %fd267;
	}
	add.rn.f64 	%fd268, %fd267, %fd245;
	fma.rn.f64 	%fd269, %fd268, 0dBFE62E42FEFA39EF, %fd266;
	fma.rn.f64 	%fd270, %fd268, 0dBC7ABC9E3B39803F, %fd269;
	fma.rn.f64 	%fd271, %fd270, 0d3E5ADE1569CE2BDF, 0d3E928AF3FCA213EA;
	fma.rn.f64 	%fd272, %fd271, %fd270, 0d3EC71DEE62401315;
	fma.rn.f64 	%fd273, %fd272, %fd270, 0d3EFA01997C89EB71;
	fma.rn.f64 	%fd274, %fd273, %fd270, 0d3F2A01A014761F65;
	fma.rn.f64 	%fd275, %fd274, %fd270, 0d3F56C16C1852B7AF;
	fma.rn.f64 	%fd276, %fd275, %fd270, 0d3F81111111122322;
	fma.rn.f64 	%fd277, %fd276, %fd270, 0d3FA55555555502A1;
	fma.rn.f64 	%fd278, %fd277, %fd270, 0d3FC5555555555511;
	fma.rn.f64 	%fd279, %fd278, %fd270, 0d3FE000000000000B;
	fma.rn.f64 	%fd280, %fd279, %fd270, 0d3FF0000000000000;
	fma.rn.f64 	%fd281, %fd280, %fd270, 0d3FF0000000000000;
	{
	.reg .b32 %temp; 
	mov.b64 	{%r1136, %temp}, %fd281;
	}
	{
	.reg .b32 %temp; 
	mov.b64 	{%temp, %r1137}, %fd281;
	}
	shl.b32 	%r1138, %r1135, 20;
	add.s32 	%r1139, %r1138, %r1137;
	mov.b64 	%fd282, {%r1136, %r1139};
	{
	.reg .b32 %temp; 
	mov.b64 	{%temp, %r1140}, %fd266;
	}
	mov.b32 	%f78, %r1140;
	abs.f32 	%f79, %f78;
	setp.lt.f32 	%p93, %f79, 0f4086232B;
	setp.lt.f64 	%p94, %fd266, 0d0000000000000000;
	add.f64 	%fd283, %fd266, 0d7FF0000000000000;
	selp.f64 	%fd284, 0d0000000000000000, %fd283, %p94;
	setp.geu.f32 	%p95, %f79, 0f40874800;
	shr.u32 	%r1141, %r1135, 31;
	add.s32 	%r1142, %r1135, %r1141;
	shr.s32 	%r1143, %r1142, 1;
	shl.b32 	%r1144, %r1143, 20;
	add.s32 	%r1145, %r1137, %r1144;
	mov.b64 	%fd285, {%r1136, %r1145};
	sub.s32 	%r1146, %r1135, %r1143;
	shl.b32 	%r1147, %r1146, 20;
	add.s32 	%r1148, %r1147, 1072693248;
	mov.b64 	%fd286, {%r1516, %r1148};
	mul.f64 	%fd287, %fd286, %fd285;
	mov.f64 	%fd288, 0d0000000000000000;
	{
	.reg .b32 %temp; 
	mov.b64 	{%temp, %r612}, %fd288;
	}
	cvt.rn.f64.s32 	%fd289, %r1;
	mul.f64 	%fd290, %fd337, 0d3FE0000000000000;
	div.rn.f64 	%fd40, %fd289, %fd290;
	mul.lo.s64 	%rd11, %rd16, %rd3;
	selp.f64 	%fd291, %fd262, %fd265, %p92;
	selp.f64 	%fd41, %fd260, %fd291, %p90;
	selp.f64 	%fd292, %fd284, %fd287, %p95;
	selp.f64 	%fd293, %fd282, %fd292, %p93;
	sub.f64 	%fd42, %fd293, %fd41;
	add.s32 	%r1510, %r1502, 724874;
	neg.s32 	%r1509, %r1508;
	div.rn.f64 	%fd43, %fd64, %fd339;
	div.rn.f64 	%fd44, %fd64, %fd340;
$L__BB0_149:
	mov.u32 	%r621, %r1207;
	mov.u32 	%r620, %r1506;
	mov.u32 	%r1207, %r1505;
	mov.u32 	%r1506, %r1504;
	mov.u32 	%r1505, %r1503;
	shr.u32 	%r1149, %r621, 2;
	xor.b32  	%r1150, %r1149, %r621;
	shl.b32 	%r1151, %r1505, 4;
	shl.b32 	%r1152, %r1150, 1;
	xor.b32  	%r1153, %r1152, %r1151;
	xor.b32  	%r1154, %r1153, %r1150;
	xor.b32  	%r1504, %r1154, %r1505;
	add.s32 	%r1155, %r1510, %r1504;
	add.s32 	%r1156, %r1155, -362437;
	cvt.rn.f32.u32 	%f80, %r1156;
	fma.rn.f32 	%f81, %f80, 0f2F800000, 0f2F000000;
	cvt.f64.f32 	%fd294, %f81;
	mul.f64 	%fd45, %fd67, %fd294;
	mul.f64 	%fd46, %fd39, %fd45;
	fma.rn.f64 	%fd295, %fd46, 0d3FF71547652B82FE, 0d4338000000000000;
	{
	.reg .b32 %temp; 
	mov.b64 	{%r624, %temp}, %fd295;
	}
	mov.f64 	%fd296, 0dC338000000000000;
	add.rn.f64 	%fd297, %fd295, %fd296;
	fma.rn.f64 	%fd298, %fd297, 0dBFE62E42FEFA39EF, %fd46;
	fma.rn.f64 	%fd299, %fd297, 0dBC7ABC9E3B39803F, %fd298;
	fma.rn.f64 	%fd300, %fd299, 0d3E5ADE1569CE2BDF, 0d3E928AF3FCA213EA;
	fma.rn.f64 	%fd301, %fd300, %fd299, 0d3EC71DEE62401315;
	fma.rn.f64 	%fd302, %fd301, %fd299, 0d3EFA01997C89EB71;
	fma.rn.f64 	%fd303, %fd302, %fd299, 0d3F2A01A014761F65;
	fma.rn.f64 	%fd304, %fd303, %fd299, 0d3F56C16C1852B7AF;
	fma.rn.f64 	%fd305, %fd304, %fd299, 0d3F81111111122322;
	fma.rn.f64 	%fd306, %fd305, %fd299, 0d3FA55555555502A1;
	fma.rn.f64 	%fd307, %fd306, %fd299, 0d3FC5555555555511;
	fma.rn.f64 	%fd308, %fd307, %fd299, 0d3FE000000000000B;
	fma.rn.f64 	%fd309, %fd308, %fd299, 0d3FF0000000000000;
	fma.rn.f64 	%fd310, %fd309, %fd299, 0d3FF0000000000000;
	{
	.reg .b32 %temp; 
	mov.b64 	{%r625, %temp}, %fd310;
	}
	{
	.reg .b32 %temp; 
	mov.b64 	{%temp, %r626}, %fd310;
	}
	shl.b32 	%r1157, %r624, 20;
	add.s32 	%r1158, %r1157, %r626;
	mov.b64 	%fd350, {%r625, %r1158};
	{
	.reg .b32 %temp; 
	mov.b64 	{%temp, %r1159}, %fd46;
	}
	mov.b32 	%f82, %r1159;
	abs.f32 	%f14, %f82;
	setp.lt.f32 	%p96, %f14, 0f4086232B;
	@%p96 bra 	$L__BB0_152;
	setp.lt.f64 	%p97, %fd46, 0d0000000000000000;
	add.f64 	%fd311, %fd46, 0d7FF0000000000000;
	selp.f64 	%fd350, 0d0000000000000000, %fd311, %p97;
	setp.geu.f32 	%p98, %f14, 0f40874800;
	@%p98 bra 	$L__BB0_152;
	shr.u32 	%r1160, %r624, 31;
	add.s32 	%r1161, %r624, %r1160;
	shr.s32 	%r1162, %r1161, 1;
	shl.b32 	%r1163, %r1162, 20;
	add.s32 	%r1164, %r626, %r1163;
	mov.b64 	%fd312, {%r625, %r1164};
	sub.s32 	%r1165, %r624, %r1162;
	shl.b32 	%r1166, %r1165, 20;
	add.s32 	%r1167, %r1166, 1072693248;
	mov.b32 	%r1168, 0;
	mov.b64 	%fd313, {%r1168, %r1167};
	mul.f64 	%fd350, %fd313, %fd312;
$L__BB0_152:
	ld.param.f64 	%fd338, [Raman_Kernel_param_15];
	add.f64 	%fd314, %fd350, 0dBFF0000000000000;
	mul.f64 	%fd315, %fd41, %fd314;
	div.rn.f64 	%fd316, %fd315, %fd42;
	shr.u32 	%r1169, %r620, 2;
	xor.b32  	%r1170, %r1169, %r620;
	shl.b32 	%r1171, %r1504, 4;
	shl.b32 	%r1172, %r1170, 1;
	xor.b32  	%r1173, %r1172, %r1171;
	xor.b32  	%r1174, %r1173, %r1170;
	xor.b32  	%r1503, %r1174, %r1504;
	add.s32 	%r1175, %r1510, %r1503;
	cvt.rn.f32.u32 	%f83, %r1175;
	fma.rn.f32 	%f84, %f83, 0f2F800000, 0f2F000000;
	cvt.f64.f32 	%fd317, %f84;
	mul.f64 	%fd318, %fd338, %fd316;
	div.rn.f64 	%fd319, %fd317, %fd318;
	cvt.rmi.f64.f64 	%fd51, %fd319;
	{
	.reg .b32 %temp; 
	mov.b64 	{%temp, %r628}, %fd51;
	}
	shr.u32 	%r1176, %r628, 20;
	and.b32  	%r1177, %r1176, 2047;
	add.s32 	%r1178, %r1177, -1012;
	mov.b64 	%rd49, %fd51;
	shl.b64 	%rd50, %rd49, %r1178;
	setp.eq.s64 	%p99, %rd50, -9223372036854775808;
	abs.f64 	%fd52, %fd51;
	setp.neu.f64 	%p100, %fd52, 0d3FE0000000000000;
	selp.b32 	%r1179, %r612, 0, %p99;
	selp.b32 	%r1180, %r1179, 0, %p100;
	setp.lt.s32 	%p101, %r628, 0;
	or.b32  	%r1181, %r1180, 2146435072;
	selp.b32 	%r1182, %r1181, %r1180, %p101;
	mov.b32 	%r1183, 0;
	mov.b64 	%fd351, {%r1183, %r1182};
	add.f64 	%fd320, %fd51, 0d0000000000000000;
	{
	.reg .b32 %temp; 
	mov.b64 	{%temp, %r1184}, %fd320;
	}
	and.b32  	%r1185, %r1184, 2146435072;
	setp.ne.s32 	%p102, %r1185, 2146435072;
	@%p102 bra 	$L__BB0_157;
	setp.num.f64 	%p103, %fd51, %fd51;
	@%p103 bra 	$L__BB0_155;
	mov.f64 	%fd321, 0d0000000000000000;
	add.rn.f64 	%fd351, %fd321, %fd51;
	bra.uni 	$L__BB0_157;
$L__BB0_155:
	setp.neu.f64 	%p104, %fd52, 0d7FF0000000000000;
	@%p104 bra 	$L__BB0_157;
	shr.s32 	%r1186, %r628, 31;
	and.b32  	%r1187, %r1186, 2146435072;
	mov.b32 	%r1188, 0;
	mov.b64 	%fd351, {%r1188, %r1187};
$L__BB0_157:
	setp.eq.f64 	%p105, %fd51, 0d0000000000000000;
	selp.f64 	%fd322, 0d3FF0000000000000, %fd351, %p105;
	mul.f64 	%fd323, %fd45, 0d408F400000000000;
	div.rn.f64 	%fd324, %fd323, %fd44;
	sub.f64 	%fd325, %fd67, %fd45;
	mul.f64 	%fd326, %fd325, 0d408F400000000000;
	div.rn.f64 	%fd327, %fd326, %fd43;
	add.f64 	%fd328, %fd324, %fd327;
	fma.rn.f64 	%fd329, %fd328, 0d426D1A94A2000000, %fd40;
	cvt.rzi.s64.f64 	%rd52, %fd329;
	cvt.s64.s32 	%rd53, %r1516;
	add.s64 	%rd54, %rd11, %rd53;
	shl.b64 	%rd55, %rd54, 3;
	add.s64 	%rd56, %rd1, %rd55;
	st.global.u64 	[%rd56], %rd52;
	cvt.rn.f64.s32 	%fd330, %r1516;
	add.f64 	%fd331, %fd322, %fd330;
	cvt.rzi.s32.f64 	%r1516, %fd331;
	add.s32 	%r1510, %r1510, 724874;
	add.s32 	%r1509, %r1509, 1;
	setp.ne.s32 	%p106, %r1509, 0;
	@%p106 bra 	$L__BB0_149;
	cvt.s64.s32 	%rd64, %r1516;
$L__BB0_159:
	mad.lo.s64 	%rd57, %rd16, %rd3, %rd64;
	shl.b64 	%rd58, %rd57, 3;
	add.s64 	%rd59, %rd1, %rd58;
	mov.b64 	%rd60, 0;
	st.global.u64 	[%rd59], %rd60;
$L__BB0_160:
	ret;

}


// ===== COMPILED SASS (sm_100) =====

	.target	sm_100

	.elftype	@"ET_EXEC"


//--------------------- .note.nv.tkinfo           --------------------------
	.section	.note.nv.tkinfo,"",@"SHT_NOTE"
	.sectionflags	@"SHF_NOTE_NV_TKINFO"
	.tkinfo
        /*0018*/ 	.word	0x00000002
        /*0030*/ 	.string	""
        /*0030*/ 	.string	"ptxas"
        /*0030*/ 	.string	"Cuda compilation tools, release 13.0, V13.0.88"
        /*0030*/ 	.string	"Build cuda_13.0.r13.0/compiler.36424714_0"
        /*0030*/ 	.string	"-arch sm_100 -m 64 "



//--------------------- .note.nv.cuinfo           --------------------------
	.section	.note.nv.cuinfo,"",@"SHT_NOTE"
	.sectionflags	@"SHF_NOTE_NV_CUINFO"
        /*0018*/ 	.short	0x0002
        /*001a*/ 	.short	0x0064
        /*001c*/ 	.short	0x0082
	.zero		2


//--------------------- .nv.info                  --------------------------
	.section	.nv.info,"",@"SHT_CUDA_INFO"
	.align	4


	//----- nvinfo : EIATTR_REGCOUNT
	.align		4
        /*0000*/ 	.byte	0x04, 0x2f
        /*0002*/ 	.short	(.L_10 - .L_9)
	.align		4
.L_9:
        /*0004*/ 	.word	index@(Raman_Kernel)
        /*0008*/ 	.word	0x00000034


	//----- nvinfo : EIATTR_FRAME_SIZE
	.align		4
.L_10:
        /*000c*/ 	.byte	0x04, 0x11
        /*000e*/ 	.short	(.L_12 - .L_11)
	.align		4
.L_11:
        /*0010*/ 	.word	index@($__internal_2_$__cuda_sm20_dsqrt_rn_f64_mediumpath_v1)
        /*0014*/ 	.word	0x00000030


	//----- nvinfo : EIATTR_FRAME_SIZE
	.align		4
.L_12:
        /*0018*/ 	.byte	0x04, 0x11
        /*001a*/ 	.short	(.L_14 - .L_13)
	.align		4
.L_13:
        /*001c*/ 	.word	index@($__internal_1_$__cuda_sm20_div_rn_f64_full)
        /*0020*/ 	.word	0x00000030


	//----- nvinfo : EIATTR_FRAME_SIZE
	.align		4
.L_14:
        /*0024*/ 	.byte	0x04, 0x11
        /*0026*/ 	.short	(.L_16 - .L_15)
	.align		4
.L_15:
        /*0028*/ 	.word	index@($__internal_0_$__cuda_sm20_dblrcp_rn_slowpath_v3)
        /*002c*/ 	.word	0x00000030


	//----- nvinfo : EIATTR_FRAME_SIZE
	.align		4
.L_16:
        /*0030*/ 	.byte	0x04, 0x11
        /*0032*/ 	.short	(.L_18 - .L_17)
	.align		4
.L_17:
        /*0034*/ 	.word	index@(Raman_Kernel)
        /*0038*/ 	.word	0x00000030


	//----- nvinfo : EIATTR_MIN_STACK_SIZE
	.align		4
.L_18:
        /*003c*/ 	.byte	0x04, 0x12
        /*003e*/ 	.short	(.L_20 - .L_19)
	.align		4
.L_19:
        /*0040*/ 	.word	index@(Raman_Kernel)
        /*0044*/ 	.word	0x00000030
.L_20:


//--------------------- .nv.compat                --------------------------
	.section	.nv.compat,"",@"SHT_CUDA_COMPAT_INFO"
	.align	4
        /*0000*/ 	.byte	0x02, 0x09, 0x00, 0x00, 0x02, 0x02, 0x01, 0x00, 0x02, 0x05, 0x05, 0x00, 0x03, 0x07, 0x01, 0x01
        /*0010*/ 	.byte	0x02, 0x03, 0x00, 0x00, 0x02, 0x06, 0x01, 0x00, 0x04, 0x0b, 0x08, 0x00, 0x01, 0x00, 0x00, 0x00
        /*0020*/ 	.byte	0x00, 0x00, 0x00, 0x00


//--------------------- .nv.info.Raman_Kernel     --------------------------
	.section	.nv.info.Raman_Kernel,"",@"SHT_CUDA_INFO"
	.sectionflags	@""
	.align	4


	//----- nvinfo : EIATTR_CUDA_API_VERSION
	.align		4
        /*0000*/ 	.byte	0x04, 0x37
        /*0002*/ 	.short	(.L_22 - .L_21)
.L_21:
        /*0004*/ 	.word	0x00000082


	//----- nvinfo : EIATTR_KPARAM_INFO
	.align		4
.L_22:
        /*0008*/ 	.byte	0x04, 0x17
        /*000a*/ 	.short	(.L_24 - .L_23)
.L_23:
        /*000c*/ 	.word	0x00000000
        /*0010*/ 	.short	0x0012
        /*0012*/ 	.short	0x0090
        /*0014*/ 	.byte	0x00, 0xf0, 0x21, 0x00


	//----- nvinfo : EIATTR_KPARAM_INFO
	.align		4
.L_24:
        /*0018*/ 	.byte	0x04, 0x17
        /*001a*/ 	.short	(.L_26 - .L_25)
.L_25:
        /*001c*/ 	.word	0x00000000
        /*0020*/ 	.short	0x0011
        /*0022*/ 	.short	0x0088
        /*0024*/ 	.byte	0x00, 0xf0, 0x21, 0x00


	//----- nvinfo : EIATTR_KPARAM_INFO
	.align		4
.L_26:
        /*0028*/ 	.byte	0x04, 0x17
        /*002a*/ 	.short	(.L_28 - .L_27)
.L_27:
        /*002c*/ 	.word	0x00000000
        /*0030*/ 	.short	0x0010
        /*0032*/ 	.short	0x0080
        /*0034*/ 	.byte	0x00, 0xf0, 0x21, 0x00


	//----- nvinfo : EIATTR_KPARAM_INFO
	.align		4
.L_28:
        /*0038*/ 	.byte	0x04, 0x17
        /*003a*/ 	.short	(.L_30 - .L_29)
.L_29:
        /*003c*/ 	.word	0x00000000
        /*0040*/ 	.short	0x000f
        /*0042*/ 	.short	0x0078
        /*0044*/ 	.byte	0x00, 0xf0, 0x21, 0x00


	//----- nvinfo : EIATTR_KPARAM_INFO
	.align		4
.L_30:
        /*0048*/ 	.byte	0x04, 0x17
        /*004a*/ 	.short	(.L_32 - .L_31)
.L_31:
        /*004c*/ 	.word	0x00000000
        /*0050*/ 	.short	0x000e
        /*0052*/ 	.short	0x0070
        /*0054*/ 	.byte	0x00, 0xf0, 0x21, 0x00


	//----- nvinfo : EIATTR_KPARAM_INFO
	.align		4
.L_32:
        /*0058*/ 	.byte	0x04, 0x17
        /*005a*/ 	.short	(.L_34 - .L_33)
.L_33:
        /*005c*/ 	.word	0x00000000
        /*0060*/ 	.short	0x000d
        /*0062*/ 	.short	0x0068
        /*0064*/ 	.byte	0x00, 0xf0, 0x21, 0x00


	//----- nvinfo : EIATTR_KPARAM_INFO
	.align		4
.L_34:
        /*0068*/ 	.byte	0x04, 0x17
        /*006a*/ 	.short	(.L_36 - .L_35)
.L_35:
        /*006c*/ 	.word	0x00000000
        /*0070*/ 	.short	0x000c
        /*0072*/ 	.short	0x0060
        /*0074*/ 	.byte	0x00, 0xf0, 0x21, 0x00


	//----- nvinfo : EIATTR_KPARAM_INFO
	.align		4
.L_36:
        /*0078*/ 	.byte	0x04, 0x17
        /*007a*/ 	.short	(.L_38 - .L_37)
.L_37:
        /*007c*/ 	.word	0x00000000
        /*0080*/ 	.short	0x000b
        /*0082*/ 	.short	0x0058
        /*0084*/ 	.byte	0x00, 0xf0, 0x21, 0x00


	//----- nvinfo : EIATTR_KPARAM_INFO
	.align		4
.L_38:
        /*0088*/ 	.byte	0x04, 0x17
        /*008a*/ 	.short	(.L_40 - .L_39)
.L_39:
        /*008c*/ 	.word	0x00000000
        /*0090*/ 	.short	0x000a
        /*0092*/ 	.short	0x0050
        /*0094*/ 	.byte	0x00, 0xf0, 0x21, 0x00


	//----- nvinfo : EIATTR_KPARAM_INFO
	.align		4
.L_40:
        /*0098*/ 	.byte	0x04, 0x17
        /*009a*/ 	.short	(.L_42 - .L_41)
.L_41:
        /*009c*/ 	.word	0x00000000
        /*00a0*/ 	.short	0x0009
        /*00a2*/ 	.short	0x0048
        /*00a4*/ 	.byte	0x00, 0xf0, 0x21, 0x00


	//----- nvinfo : EIATTR_KPARAM_INFO
	.align		4
.L_42:
        /*00a8*/ 	.byte	0x04, 0x17
        /*00aa*/ 	.short	(.L_44 - .L_43)
.L_43:
        /*00ac*/ 	.word	0x00000000
        /*00b0*/ 	.short	0x0008
        /*00b2*/ 	.short	0x0040
        /*00b4*/ 	.byte	0x00, 0xf0, 0x21, 0x00


	//----- nvinfo : EIATTR_KPARAM_INFO
	.align		4
.L_44:
        /*00b8*/ 	.byte	0x04, 0x17
        /*00ba*/ 	.short	(.L_46 - .L_45)
.L_45:
        /*00bc*/ 	.word	0x00000000
        /*00c0*/ 	.short	0x0007
        /*00c2*/ 	.short	0x0038
        /*00c4*/ 	.byte	0x00, 0xf0, 0x21, 0x00


	//----- nvinfo : EIATTR_KPARAM_INFO
	.align		4
.L_46:
        /*00c8*/ 	.byte	0x04, 0x17
        /*00ca*/ 	.short	(.L_48 - .L_47)
.L_47:
        /*00cc*/ 	.word	0x00000000
        /*00d0*/ 	.short	0x0006
        /*00d2*/ 	.short	0x0030
        /*00d4*/ 	.byte	0x00, 0xf0, 0x21, 0x00


	//----- nvinfo : EIATTR_KPARAM_INFO
	.align		4
.L_48:
        /*00d8*/ 	.byte	0x04, 0x17
        /*00da*/ 	.short	(.L_50 - .L_49)
.L_49:
        /*00dc*/ 	.word	0x00000000
        /*00e0*/ 	.short	0x0005
        /*00e2*/ 	.short	0x0028
        /*00e4*/ 	.byte	0x00, 0xf0, 0x21, 0x00


	//----- nvinfo : EIATTR_KPARAM_INFO
	.align		4
.L_50:
        /*00e8*/ 	.byte	0x04, 0x17
        /*00ea*/ 	.short	(.L_52 - .L_51)
.L_51:
        /*00ec*/ 	.word	0x00000000
        /*00f0*/ 	.short	0x0004
        /*00f2*/ 	.short	0x0020
        /*00f4*/ 	.byte	0x00, 0xf0, 0x21, 0x00


	//----- nvinfo : EIATTR_KPARAM_INFO
	.align		4
.L_52:
        /*00f8*/ 	.byte	0x04, 0x17
        /*00fa*/ 	.short	(.L_54 - .L_53)
.L_53:
        /*00fc*/ 	.word	0x00000000
        /*0100*/ 	.short	0x0003
        /*0102*/ 	.short	0x0018
        /*0104*/ 	.byte	0x00, 0xf5, 0x21, 0x00


	//----- nvinfo : EIATTR_KPARAM_INFO
	.align		4
.L_54:
        /*0108*/ 	.byte	0x04, 0x17
        /*010a*/ 	.short	(.L_56 - .L_55)
.L_55:
        /*010c*/ 	.word	0x00000000
        /*0110*/ 	.short	0x0002
        /*0112*/ 	.short	0x0010
        /*0114*/ 	.byte	0x00, 0xf0, 0x11, 0x00


	//----- nvinfo : EIATTR_KPARAM_INFO
	.align		4
.L_56:
        /*0118*/ 	.byte	0x04, 0x17
        /*011a*/ 	.short	(.L_58 - .L_57)
.L_57:
        /*011c*/ 	.word	0x00000000
        /*0120*/ 	.short	0x0001
        /*0122*/ 	.short	0x0008
        /*0124*/ 	.byte	0x00, 0xf5, 0x21, 0x00


	//----- nvinfo : EIATTR_KPARAM_INFO
	.align		4
.L_58:
        /*0128*/ 	.byte	0x04, 0x17
        /*012a*/ 	.short	(.L_60 - .L_59)
.L_59:
        /*012c*/ 	.word	0x00000000
        /*0130*/ 	.short	0x0000
        /*0132*/ 	.short	0x0000
        /*0134*/ 	.byte	0x00, 0xf5, 0x21, 0x00


	//----- nvinfo : EIATTR_SPARSE_MMA_MASK
	.align		4
.L_60:
        /*0138*/ 	.byte	0x03, 0x50
        /*013a*/ 	.short	0x0000


	//----- nvinfo : EIATTR_MAXREG_COUNT
	.align		4
        /*013c*/ 	.byte	0x03, 0x1b
        /*013e*/ 	.short	0x00ff


	//----- nvinfo : EIATTR_MERCURY_ISA_VERSION
	.align		4
        /*0140*/ 	.byte	0x03, 0x5f
        /*0142*/ 	.short	0x0101


	//----- nvinfo : EIATTR_VRC_CTA_INIT_COUNT
	.align		4
        /*0144*/ 	.byte	0x02, 0x4a
	.zero		1
	.zero		1


	//----- nvinfo : EIATTR_EXIT_INSTR_OFFSETS
	.align		4
        /*0148*/ 	.byte	0x04, 0x1c
        /*014a*/ 	.short	(.L_62 - .L_61)


	//   ....[0]....
.L_61:
        /*014c*/ 	.word	0x00000080


	//   ....[1]....
        /*0150*/ 	.word	0x00006fe0


	//----- nvinfo : EIATTR_CRS_STACK_SIZE
	.align		4
.L_62:
        /*0154*/ 	.byte	0x04, 0x1e
        /*0156*/ 	.short	(.L_64 - .L_63)
.L_63:
        /*0158*/ 	.word	0x00000000


	//----- nvinfo : EIATTR_CBANK_PARAM_SIZE
	.align		4
.L_64:
        /*015c*/ 	.byte	0x03, 0x19
        /*015e*/ 	.short	0x0098


	//----- nvinfo : EIATTR_PARAM_CBANK
	.align		4
        /*0160*/ 	.byte	0x04, 0x0a
        /*0162*/ 	.short	(.L_66 - .L_65)
	.align		4
.L_65:
        /*0164*/ 	.word	index@(.nv.constant0.Raman_Kernel)
        /*0168*/ 	.short	0x0380
        /*016a*/ 	.short	0x0098


	//----- nvinfo : EIATTR_SW_WAR
	.align		4
.L_66:
        /*016c*/ 	.byte	0x04, 0x36
        /*016e*/ 	.short	(.L_68 - .L_67)
.L_67:
        /*0170*/ 	.word	0x00000008
.L_68:


//--------------------- .nv.callgraph             --------------------------
	.section	.nv.callgraph,"",@"SHT_CUDA_CALLGRAPH"
	.align	4
	.sectionentsize	8
	.align		4
        /*0000*/ 	.word	0x00000000
	.align		4
        /*0004*/ 	.word	0xffffffff
	.align		4
        /*0008*/ 	.word	0x00000000
	.align		4
        /*000c*/ 	.word	0xfffffffe
	.align		4
        /*0010*/ 	.word	0x00000000
	.align		4
        /*0014*/ 	.word	0xfffffffd
	.align		4
        /*0018*/ 	.word	0x00000000
	.align		4
        /*001c*/ 	.word	0xfffffffc


//--------------------- .nv.constant4             --------------------------
	.section	.nv.constant4,"a",@progbits
	.align	8
	.align		8
.nv.constant4:
        /*0000*/ 	.dword	precalc_xorwow_matrix
	.align		8
        /*0008*/ 	.dword	precalc_xorwow_offset_matrix
	.align		8
        /*0010*/ 	.dword	mrg32k3aM1
	.align		8
        /*0018*/ 	.dword	mrg32k3aM2
	.align		8
        /*0020*/ 	.dword	mrg32k3aM1SubSeq
	.align		8
        /*0028*/ 	.dword	mrg32k3aM2SubSeq
	.align		8
        /*0030*/ 	.dword	mrg32k3aM1Seq
	.align		8
        /*0038*/ 	.dword	mrg32k3aM2Seq


//--------------------- .nv.constant3             --------------------------
	.section	.nv.constant3,"a",@progbits
	.align	8
.nv.constant3:
	.type		__cr_lgamma_table,@object
	.size		__cr_lgamma_table,(.L_8 - __cr_lgamma_table)
__cr_lgamma_table:
        /*0000*/ 	.byte	0x00, 0x00, 0x00, 0x00, 0x00, 0x00, 0x00, 0x00, 0x00, 0x00, 0x00, 0x00, 0x00, 0x00, 0x00, 0x00
        /*0010*/ 	.byte	0xef, 0x39, 0xfa, 0xfe, 0x42, 0x2e, 0xe6, 0x3f, 0x02, 0x20, 0x2a, 0xfa, 0x0b, 0xab, 0xfc, 0x3f
        /*0020*/ 	.byte	0xf9, 0x2c, 0x92, 0x7c, 0xa7, 0x6c, 0x09, 0x40, 0xc9, 0x79, 0x44, 0x3c, 0x64, 0x26, 0x13, 0x40
        /*0030*/ 	.byte	0xca, 0x01, 0xcf, 0x3a, 0x27, 0x51, 0x1a, 0x40, 0x30, 0xcc, 0x2d, 0xf3, 0xe1, 0x0c, 0x21, 0x40
        /*0040*/ 	.byte	0x0d, 0xb7, 0xfc, 0x82, 0x8e, 0x35, 0x25, 0x40
.L_8:


//--------------------- .text.Raman_Kernel        --------------------------
	.section	.text.Raman_Kernel,"ax",@progbits
	.align	128
        .global         Raman_Kernel
        .type           Raman_Kernel,@function
        .size           Raman_Kernel,(.L_x_77 - Raman_Kernel)
        .other          Raman_Kernel,@"STO_CUDA_ENTRY STV_DEFAULT"
Raman_Kernel:
.text.Raman_Kernel:
[----:B------:R-:W0:Y:S01]  /*0000*/  LDC R1, c[0x0][0x37c] ;  /* 0x0000df00ff017b82 */ /* 0x000e220000000800 */
[----:B------:R-:W1:Y:S01]  /*0010*/  S2R R11, SR_CTAID.X ;  /* 0x00000000000b7919 */ /* 0x000e620000002500 */
[----:B------:R-:W1:Y:S01]  /*0020*/  LDCU UR4, c[0x0][0x360] ;  /* 0x00006c00ff0477ac */ /* 0x000e620008000800 */
[----:B0-----:R-:W-:Y:S01]  /*0030*/  VIADD R1, R1, 0xffffffd0 ;  /* 0xffffffd001017836 */ /* 0x001fe20000000000 */
[----:B------:R-:W1:Y:S01]  /*0040*/  S2R R0, SR_TID.X ;  /* 0x0000000000007919 */ /* 0x000e620000002100 */
[----:B------:R-:W0:Y:S01]  /*0050*/  LDCU UR5, c[0x0][0x390] ;  /* 0x00007200ff0577ac */ /* 0x000e220008000800 */
[----:B-1----:R-:W-:-:S05]  /*0060*/  IMAD R11, R11, UR4, R0 ;  /* 0x000000040b0b7c24 */ /* 0x002fca000f8e0200 */
[----:B0-----:R-:W-:-:S13]  /*0070*/  ISETP.GE.AND P0, PT, R11, UR5, PT ;  /* 0x000000050b007c0c */ /* 0x001fda000bf06270 */
[----:B------:R-:W-:Y:S05]  /*0080*/  @P0 EXIT ;  /* 0x000000000000094d */ /* 0x000fea0003800000 */
[----:B------:R-:W-:-:S06]  /*0090*/  CS2R R2, SR_CLOCKLO ;  /* 0x0000000000027805 */ /* 0x000fcc0000015000 */
[----:B------:R-:W-:Y:S01]  /*00a0*/  LOP3.LUT R0, R2, 0xaad26b49, RZ, 0x3c, !PT ;  /* 0xaad26b4902007812 */ /* 0x000fe200078e3cff */
[----:B------:R-:W0:Y:S01]  /*00b0*/  LDCU.64 UR6, c[0x0][0x358] ;  /* 0x00006b00ff0677ac */ /* 0x000e220008000a00 */
[----:B------:R-:W-:Y:S01]  /*00c0*/  LOP3.LUT R2, R3, 0xf7dcefdd, RZ, 0x3c, !PT ;  /* 0xf7dcefdd03027812 */ /* 0x000fe200078e3cff */
[----:B------:R-:W-:Y:S01]  /*00d0*/  BSSY.RECONVERGENT B0, `(.L_x_0) ;  /* 0x000025f000007945 */ /* 0x000fe20003800200 */
[----:B------:R-:W-:Y:S01]  /*00e0*/  ISETP.NE.AND P0, PT, R11, RZ, PT ;  /* 0x000000ff0b00720c */ /* 0x000fe20003f05270 */
[----:B------:R-:W-:Y:S02]  /*00f0*/  IMAD R0, R0, 0x4182bed5, RZ ;  /* 0x4182bed500007824 */ /* 0x000fe400078e02ff */
[----:B------:R-:W-:Y:S02]  /*0100*/  IMAD R3, R2, -0x658354e5, RZ ;  /* 0x9a7cab1b02037824 */ /* 0x000fe400078e02ff */
[C---:B------:R-:W-:Y:S01]  /*0110*/  VIADD R5, R0.reuse, 0x75bcd15 ;  /* 0x075bcd1500057836 */ /* 0x040fe20000000000 */
[C---:B------:R-:W-:Y:S01]  /*0120*/  LOP3.LUT R6, R0.reuse, 0x159a55e5, RZ, 0x3c, !PT ;  /* 0x159a55e500067812 */ /* 0x040fe200078e3cff */
[----:B------:R-:W-:Y:S01]  /*0130*/  VIADD R7, R3, 0x1f123bb5 ;  /* 0x1f123bb503077836 */ /* 0x000fe20000000000 */
[----:B------:R-:W-:-:S02]  /*0140*/  IADD3 R4, PT, PT, R0, 0x64f0c9, R3 ;  /* 0x0064f0c900047810 */ /* 0x000fc40007ffe003 */
[----:B------:R-:W-:Y:S01]  /*0150*/  LOP3.LUT R2, R3, 0x5491333, RZ, 0x3c, !PT ;  /* 0x0549133303027812 */ /* 0x000fe200078e3cff */
[----:B------:R-:W-:Y:S01]  /*0160*/  VIADD R3, R0, 0x583f19 ;  /* 0x00583f1900037836 */ /* 0x000fe20000000000 */
[----:B------:R1:W-:Y:S01]  /*0170*/  STL.64 [R1+0x8], R6 ;  /* 0x0000080601007387 */ /* 0x0003e20000100a00 */
[----:B------:R-:W-:-:S03]  /*0180*/  SHF.R.S32.HI R0, RZ, 0x1f, R11 ;  /* 0x0000001fff007819 */ /* 0x000fc6000001140b */
[----:B------:R1:W-:Y:S04]  /*0190*/  STL.64 [R1], R4 ;  /* 0x0000000401007387 */ /* 0x0003e80000100a00 */
[----:B------:R1:W-:Y:S01]  /*01a0*/  STL.64 [R1+0x10], R2 ;  /* 0x0000100201007387 */ /* 0x0003e20000100a00 */
[----:B0-----:R-:W-:Y:S05]  /*01b0*/  @!P0 BRA `(.L_x_1) ;  /* 0x0000002400408947 */ /* 0x001fea0003800000 */
[----:B------:R-:W-:Y:S02]  /*01c0*/  IMAD.MOV.U32 R10, RZ, RZ, RZ ;  /* 0x000000ffff0a7224 */ /* 0x000fe400078e00ff */
[----:B------:R-:W-:Y:S02]  /*01d0*/  IMAD.MOV.U32 R12, RZ, RZ, R11 ;  /* 0x000000ffff0c7224 */ /* 0x000fe400078e000b */
[----:B------:R-:W-:-:S07]  /*01e0*/  IMAD.MOV.U32 R13, RZ, RZ, R0 ;  /* 0x000000ffff0d7224 */ /* 0x000fce00078e0000 */
.L_x_10:
[----:B------:R-:W-:Y:S01]  /*01f0*/  LOP3.LUT R27, R12, 0x3, RZ, 0xc0, !PT ;  /* 0x000000030c1b7812 */ /* 0x000fe200078ec0ff */
[----:B------:R-:W-:Y:S03]  /*0200*/  BSSY.RECONVERGENT B1, `(.L_x_2) ;  /* 0x0000245000017945 */ /* 0x000fe60003800200 */
[----:B------:R-:W-:-:S04]  /*0210*/  ISETP.NE.U32.AND P0, PT, R27, RZ, PT ;  /* 0x000000ff1b00720c */ /* 0x000fc80003f05070 */
[----:B------:R-:W-:-:S13]  /*0220*/  ISETP.NE.AND.EX P0, PT, RZ, RZ, PT, P0 ;  /* 0x000000ffff00720c */ /* 0x000fda0003f05300 */
[----:B0-23--:R-:W-:Y:S05]  /*0230*/  @!P0 BRA `(.L_x_3) ;  /* 0x0000002400048947 */ /* 0x00dfea0003800000 */
[----:B------:R-:W0:Y:S01]  /*0240*/  LDC.64 R8, c[0x4][RZ] ;  /* 0x01000000ff087b82 */ /* 0x000e220000000a00 */
[----:B------:R-:W-:Y:S01]  /*0250*/  IMAD.MOV.U32 R16, RZ, RZ, RZ ;  /* 0x000000ffff107224 */ /* 0x000fe200078e00ff */
[----:B-1----:R-:W-:Y:S02]  /*0260*/  CS2R R2, SRZ ;  /* 0x0000000000027805 */ /* 0x002fe4000001ff00 */
[----:B------:R-:W-:Y:S01]  /*0270*/  CS2R R6, SRZ ;  /* 0x0000000000067805 */ /* 0x000fe2000001ff00 */
[----:B------:R-:W-:Y:S02]  /*0280*/  IMAD.MOV.U32 R5, RZ, RZ, RZ ;  /* 0x000000ffff057224 */ /* 0x000fe400078e00ff */
[----:B0-----:R-:W-:-:S07]  /*0290*/  IMAD.WIDE.U32 R8, R10, 0xc80, R8 ;  /* 0x00000c800a087825 */ /* 0x001fce00078e0008 */
.L_x_5:
[----:B------:R-:W-:-:S06]  /*02a0*/  IMAD R17, R16, 0x4, R1 ;  /* 0x0000000410117824 */ /* 0x000fcc00078e0201 */
[----:B------:R-:W5:Y:S01]  /*02b0*/  LDL R17, [R17+0x4] ;  /* 0x0000040011117983 */ /* 0x000f620000100800 */
[----:B------:R-:W-:Y:S01]  /*02c0*/  IMAD.SHL.U32 R18, R16, 0x20, RZ ;  /* 0x0000002010127824 */ /* 0x000fe200078e00ff */
[----:B------:R-:W-:-:S06]  /*02d0*/  UMOV UR4, URZ ;  /* 0x000000ff00047c82 */ /* 0x000fcc0008000000 */
.L_x_4:
[----:B-----5:R-:W-:Y:S01]  /*02e0*/  SHF.R.U32.HI R33, RZ, UR4, R17 ;  /* 0x00000004ff217c19 */ /* 0x020fe20008011611 */
[----:B------:R-:W-:-:S03]  /*02f0*/  VIADD R14, R18, UR4 ;  /* 0x00000004120e7c36 */ /* 0x000fc60008000000 */
[----:B------:R-:W-:-:S04]  /*0300*/  LOP3.LUT R15, R33, 0x1, RZ, 0xc0, !PT ;  /* 0x00000001210f7812 */ /* 0x000fc800078ec0ff */
[----:B------:R-:W-:Y:S01]  /*0310*/  ISETP.NE.U32.AND P0, PT, R15, 0x1, PT ;  /* 0x000000010f00780c */ /* 0x000fe20003f05070 */
[----:B------:R-:W-:-:S03]  /*0320*/  IMAD R15, R14, 0x5, RZ ;  /* 0x000000050e0f7824 */ /* 0x000fc600078e02ff */
[----:B------:R-:W-:Y:S01]  /*0330*/  R2P PR, R33, 0x7e ;  /* 0x0000007e21007804 */ /* 0x000fe20000000000 */
[----:B------:R-:W-:-:S08]  /*0340*/  IMAD.WIDE.U32 R14, R15, 0x4, R8 ;  /* 0x000000040f0e7825 */ /* 0x000fd000078e0008 */
[----:B------:R-:W2:Y:S04]  /*0350*/  @!P0 LDG.E R24, desc[UR6][R14.64+0x10] ;  /* 0x000010060e188981 */ /* 0x000ea8000c1e1900 */
[----:B------:R-:W3:Y:S04]  /*0360*/  @!P0 LDG.E R20, desc[UR6][R14.64] ;  /* 0x000000060e148981 */ /* 0x000ee8000c1e1900 */
[----:B------:R-:W4:Y:S04]  /*0370*/  @!P0 LDG.E R19, desc[UR6][R14.64+0x4] ;  /* 0x000004060e138981 */ /* 0x000f28000c1e1900 */
[----:B------:R-:W4:Y:S04]  /*0380*/  @!P0 LDG.E R22, desc[UR6][R14.64+0x8] ;  /* 0x000008060e168981 */ /* 0x000f28000c1e1900 */
[----:B------:R-:W4:Y:S04]  /*0390*/  @!P0 LDG.E R21, desc[UR6][R14.64+0xc] ;  /* 0x00000c060e158981 */ /* 0x000f28000c1e1900 */
[----:B------:R-:W4:Y:S04]  /*03a0*/  @P1 LDG.E R30, desc[UR6][R14.64+0x24] ;  /* 0x000024060e1e1981 */ /* 0x000f28000c1e1900 */
        /* <DEDUP_REMOVED lines=14> */
[----:B------:R-:W4:Y:S01]  /*0490*/  @P6 LDG.E R37, desc[UR6][R14.64+0x84] ;  /* 0x000084060e256981 */ /* 0x000f22000c1e1900 */
[----:B--2---:R-:W-:-:S03]  /*04a0*/  @!P0 LOP3.LUT R3, R3, R24, RZ, 0x3c, !PT ;  /* 0x0000001803038212 */ /* 0x004fc600078e3cff */
[----:B------:R-:W2:Y:S01]  /*04b0*/  @P4 LDG.E R24, desc[UR6][R14.64+0x50] ;  /* 0x000050060e184981 */ /* 0x000ea2000c1e1900 */
[----:B---3--:R-:W-:-:S03]  /*04c0*/  @!P0 LOP3.LUT R5, R5, R20, RZ, 0x3c, !PT ;  /* 0x0000001405058212 */ /* 0x008fc600078e3cff */
[----:B------:R-:W3:Y:S01]  /*04d0*/  @P3 LDG.E R20, desc[UR6][R14.64+0x3c] ;  /* 0x00003c060e143981 */ /* 0x000ee2000c1e1900 */
[----:B----4-:R-:W-:-:S03]  /*04e0*/  @!P0 LOP3.LUT R6, R6, R19, RZ, 0x3c, !PT ;  /* 0x0000001306068212 */ /* 0x010fc600078e3cff */
[----:B------:R-:W4:Y:S01]  /*04f0*/  @P3 LDG.E R19, desc[UR6][R14.64+0x40] ;  /* 0x000040060e133981 */ /* 0x000f22000c1e1900 */
[----:B------:R-:W-:-:S03]  /*0500*/  @!P0 LOP3.LUT R7, R7, R22, RZ, 0x3c, !PT ;  /* 0x0000001607078212 */ /* 0x000fc600078e3cff */
[----:B------:R-:W2:Y:S01]  /*0510*/  @P3 LDG.E R22, desc[UR6][R14.64+0x44] ;  /* 0x000044060e163981 */ /* 0x000ea2000c1e1900 */
[----:B------:R-:W-:-:S03]  /*0520*/  @!P0 LOP3.LUT R2, R2, R21, RZ, 0x3c, !PT ;  /* 0x0000001502028212 */ /* 0x000fc600078e3cff */
[----:B------:R-:W2:Y:S01]  /*0530*/  @P3 LDG.E R21, desc[UR6][R14.64+0x48] ;  /* 0x000048060e153981 */ /* 0x000ea2000c1e1900 */
[----:B------:R-:W-:Y:S02]  /*0540*/  LOP3.LUT P0, RZ, R33, 0x80, RZ, 0xc0, !PT ;  /* 0x0000008021ff7812 */ /* 0x000fe4000780c0ff */
[----:B------:R-:W-:Y:S02]  /*0550*/  @P1 LOP3.LUT R3, R3, R30, RZ, 0x3c, !PT ;  /* 0x0000001e03031212 */ /* 0x000fe400078e3cff */
[----:B------:R-:W2:Y:S01]  /*0560*/  @P5 LDG.E R30, desc[UR6][R14.64+0x6c] ;  /* 0x00006c060e1e5981 */ /* 0x000ea2000c1e1900 */
[----:B------:R-:W-:-:S03]  /*0570*/  @P1 LOP3.LUT R5, R5, R26, RZ, 0x3c, !PT ;  /* 0x0000001a05051212 */ /* 0x000fc600078e3cff */
        /* <DEDUP_REMOVED lines=20> */
[----:B------:R-:W2:Y:S04]  /*06c0*/  @P0 LDG.E R38, desc[UR6][R14.64+0x94] ;  /* 0x000094060e260981 */ /* 0x000ea8000c1e1900 */
[----:B------:R-:W2:Y:S04]  /*06d0*/  @P0 LDG.E R41, desc[UR6][R14.64+0x98] ;  /* 0x000098060e290981 */ /* 0x000ea8000c1e1900 */
[----:B------:R-:W2:Y:S01]  /*06e0*/  @P0 LDG.E R40, desc[UR6][R14.64+0x9c] ;  /* 0x00009c060e280981 */ /* 0x000ea2000c1e1900 */
[----:B------:R-:W-:-:S04]  /*06f0*/  @P5 LOP3.LUT R3, R3, R42, RZ, 0x3c, !PT ;  /* 0x0000002a03035212 */ /* 0x000fc800078e3cff */
[----:B------:R-:W-:Y:S02]  /*0700*/  @P6 LOP3.LUT R3, R3, R44, RZ, 0x3c, !PT ;  /* 0x0000002c03036212 */ /* 0x000fe400078e3cff */
[----:B---3--:R-:W-:Y:S02]  /*0710*/  @P3 LOP3.LUT R5, R5, R20, RZ, 0x3c, !PT ;  /* 0x0000001405053212 */ /* 0x008fe400078e3cff */
[----:B----4-:R-:W-:Y:S02]  /*0720*/  @P3 LOP3.LUT R6, R6, R19, RZ, 0x3c, !PT ;  /* 0x0000001306063212 */ /* 0x010fe400078e3cff */
[----:B--2---:R-:W-:Y:S02]  /*0730*/  @P3 LOP3.LUT R7, R7, R22, RZ, 0x3c, !PT ;  /* 0x0000001607073212 */ /* 0x004fe400078e3cff */
[----:B------:R-:W-:Y:S02]  /*0740*/  @P3 LOP3.LUT R2, R2, R21, RZ, 0x3c, !PT ;  /* 0x0000001502023212 */ /* 0x000fe400078e3cff */
[----:B------:R-:W-:-:S02]  /*0750*/  @P4 LOP3.LUT R5, R5, R24, RZ, 0x3c, !PT ;  /* 0x0000001805054212 */ /* 0x000fc400078e3cff */
[----:B------:R-:W-:Y:S02]  /*0760*/  @P4 LOP3.LUT R7, R7, R26, RZ, 0x3c, !PT ;  /* 0x0000001a07074212 */ /* 0x000fe400078e3cff */
[----:B------:R-:W-:Y:S02]  /*0770*/  @P4 LOP3.LUT R6, R6, R23, RZ, 0x3c, !PT ;  /* 0x0000001706064212 */ /* 0x000fe400078e3cff */
[----:B------:R-:W-:Y:S02]  /*0780*/  @P4 LOP3.LUT R2, R2, R25, RZ, 0x3c, !PT ;  /* 0x0000001902024212 */ /* 0x000fe400078e3cff */
[----:B------:R-:W-:Y:S02]  /*0790*/  @P5 LOP3.LUT R7, R7, R30, RZ, 0x3c, !PT ;  /* 0x0000001e07075212 */ /* 0x000fe400078e3cff */
        /* <DEDUP_REMOVED lines=12> */
[----:B------:R-:W-:-:S13]  /*0860*/  R2P PR, R33.B1, 0x7f ;  /* 0x0000007f21007804 */ /* 0x000fda0000001000 */
[----:B------:R-:W2:Y:S04]  /*0870*/  @P0 LDG.E R22, desc[UR6][R14.64+0xa0] ;  /* 0x0000a0060e160981 */ /* 0x000ea8000c1e1900 */
[----:B------:R-:W3:Y:S04]  /*0880*/  @P0 LDG.E R21, desc[UR6][R14.64+0xa4] ;  /* 0x0000a4060e150981 */ /* 0x000ee8000c1e1900 */
        /* <DEDUP_REMOVED lines=16> */
[----:B--2---:R-:W-:-:S03]  /*0990*/  @P0 LOP3.LUT R5, R5, R22, RZ, 0x3c, !PT ;  /* 0x0000001605050212 */ /* 0x004fc600078e3cff */
[----:B------:R-:W2:Y:S01]  /*09a0*/  @P3 LDG.E R22, desc[UR6][R14.64+0xe4] ;  /* 0x0000e4060e163981 */ /* 0x000ea2000c1e1900 */
[----:B---3--:R-:W-:-:S03]  /*09b0*/  @P0 LOP3.LUT R6, R6, R21, RZ, 0x3c, !PT ;  /* 0x0000001506060212 */ /* 0x008fc600078e3cff */
[----:B------:R-:W3:Y:S01]  /*09c0*/  @P3 LDG.E R21, desc[UR6][R14.64+0xe8] ;  /* 0x0000e8060e153981 */ /* 0x000ee2000c1e1900 */
[----:B----4-:R-:W-:-:S03]  /*09d0*/  @P0 LOP3.LUT R7, R7, R24, RZ, 0x3c, !PT ;  /* 0x0000001807070212 */ /* 0x010fc600078e3cff */
[----:B------:R-:W4:Y:S01]  /*09e0*/  @P3 LDG.E R24, desc[UR6][R14.64+0xec] ;  /* 0x0000ec060e183981 */ /* 0x000f22000c1e1900 */
[----:B------:R-:W-:-:S03]  /*09f0*/  @P0 LOP3.LUT R2, R2, R23, RZ, 0x3c, !PT ;  /* 0x0000001702020212 */ /* 0x000fc600078e3cff */
[----:B------:R-:W4:Y:S01]  /*0a00*/  @P4 LDG.E R23, desc[UR6][R14.64+0xf4] ;  /* 0x0000f4060e174981 */ /* 0x000f22000c1e1900 */
[----:B------:R-:W-:Y:S02]  /*0a10*/  @P0 LOP3.LUT R3, R3, R26, RZ, 0x3c, !PT ;  /* 0x0000001a03030212 */ /* 0x000fe400078e3cff */
[----:B------:R-:W-:Y:S01]  /*0a20*/  LOP3.LUT P0, RZ, R33, 0x8000, RZ, 0xc0, !PT ;  /* 0x0000800021ff7812 */ /* 0x000fe2000780c0ff */
[----:B------:R-:W4:Y:S01]  /*0a30*/  @P4 LDG.E R26, desc[UR6][R14.64+0xf0] ;  /* 0x0000f0060e1a4981 */ /* 0x000f22000c1e1900 */
[----:B------:R-:W-:-:S03]  /*0a40*/  @P1 LOP3.LUT R5, R5, R28, RZ, 0x3c, !PT ;  /* 0x0000001c05051212 */ /* 0x000fc600078e3cff */
        /* <DEDUP_REMOVED lines=22> */
[----:B------:R-:W4:Y:S04]  /*0bb0*/  @P6 LDG.E R20, desc[UR6][R14.64+0x128] ;  /* 0x000128060e146981 */ /* 0x000f28000c1e1900 */
[----:B------:R-:W4:Y:S04]  /*0bc0*/  @P0 LDG.E R42, desc[UR6][R14.64+0x12c] ;  /* 0x00012c060e2a0981 */ /* 0x000f28000c1e1900 */
[----:B------:R-:W4:Y:S04]  /*0bd0*/  @P0 LDG.E R19, desc[UR6][R14.64+0x130] ;  /* 0x000130060e130981 */ /* 0x000f28000c1e1900 */
[----:B------:R-:W4:Y:S04]  /*0be0*/  @P0 LDG.E R44, desc[UR6][R14.64+0x134] ;  /* 0x000134060e2c0981 */ /* 0x000f28000c1e1900 */
[----:B------:R-:W4:Y:S04]  /*0bf0*/  @P0 LDG.E R46, desc[UR6][R14.64+0x13c] ;  /* 0x00013c060e2e0981 */ /* 0x000f28000c1e1900 */
[----:B------:R-:W4:Y:S01]  /*0c00*/  @P0 LDG.E R37, desc[UR6][R14.64+0x138] ;  /* 0x000138060e250981 */ /* 0x000f22000c1e1900 */
[----:B------:R-:W-:-:S04]  /*0c10*/  UIADD3 UR4, UPT, UPT, UR4, 0x10, URZ ;  /* 0x0000001004047890 */ /* 0x000fc8000fffe0ff */
[----:B------:R-:W-:Y:S01]  /*0c20*/  UISETP.NE.AND UP0, UPT, UR4, 0x20, UPT ;  /* 0x000000200400788c */ /* 0x000fe2000bf05270 */
[----:B--2---:R-:W-:Y:S02]  /*0c30*/  @P3 LOP3.LUT R7, R7, R22, RZ, 0x3c, !PT ;  /* 0x0000001607073212 */ /* 0x004fe400078e3cff */
[----:B---3--:R-:W-:Y:S02]  /*0c40*/  @P3 LOP3.LUT R2, R2, R21, RZ, 0x3c, !PT ;  /* 0x0000001502023212 */ /* 0x008fe400078e3cff */
[----:B----4-:R-:W-:Y:S02]  /*0c50*/  @P3 LOP3.LUT R3, R3, R24, RZ, 0x3c, !PT ;  /* 0x0000001803033212 */ /* 0x010fe400078e3cff */
        /* <DEDUP_REMOVED lines=19> */
[----:B------:R-:W-:Y:S01]  /*0d90*/  @P0 LOP3.LUT R2, R2, R37, RZ, 0x3c, !PT ;  /* 0x0000002502020212 */ /* 0x000fe200078e3cff */
[----:B------:R-:W-:Y:S06]  /*0da0*/  BRA.U UP0, `(.L_x_4) ;  /* 0xfffffff5004c7547 */ /* 0x000fec000b83ffff */
[----:B------:R-:W-:-:S05]  /*0db0*/  VIADD R16, R16, 0x1 ;  /* 0x0000000110107836 */ /* 0x000fca0000000000 */
[----:B------:R-:W-:-:S13]  /*0dc0*/  ISETP.NE.AND P0, PT, R16, 0x5, PT ;  /* 0x000000051000780c */ /* 0x000fda0003f05270 */
[----:B------:R-:W-:Y:S05]  /*0dd0*/  @P0 BRA `(.L_x_5) ;  /* 0xfffffff400300947 */ /* 0x000fea000383ffff */
[----:B------:R0:W-:Y:S01]  /*0de0*/  STL [R1+0x4], R5 ;  /* 0x0000040501007387 */ /* 0x0001e20000100800 */
[----:B------:R-:W-:-:S03]  /*0df0*/  ISETP.NE.U32.AND P0, PT, R27, 0x1, PT ;  /* 0x000000011b00780c */ /* 0x000fc60003f05070 */
[----:B------:R0:W-:Y:S01]  /*0e00*/  STL.64 [R1+0x8], R6 ;  /* 0x0000080601007387 */ /* 0x0001e20000100a00 */
[----:B------:R-:W-:-:S03]  /*0e10*/  ISETP.NE.AND.EX P0, PT, RZ, RZ, PT, P0 ;  /* 0x000000ffff00720c */ /* 0x000fc60003f05300 */
[----:B------:R0:W-:Y:S10]  /*0e20*/  STL.64 [R1+0x10], R2 ;  /* 0x0000100201007387 */ /* 0x0001f40000100a00 */
[----:B------:R-:W-:Y:S05]  /*0e30*/  @!P0 BRA `(.L_x_3) ;  /* 0x0000001800048947 */ /* 0x000fea0003800000 */
[----:B------:R-:W-:Y:S01]  /*0e40*/  UMOV UR4, URZ ;  /* 0x000000ff00047c82 */ /* 0x000fe20008000000 */
[----:B------:R-:W-:Y:S01]  /*0e50*/  UMOV UR5, URZ ;  /* 0x000000ff00057c82 */ /* 0x000fe20008000000 */
[----:B------:R-:W-:Y:S02]  /*0e60*/  IMAD.MOV.U32 R16, RZ, RZ, RZ ;  /* 0x000000ffff107224 */ /* 0x000fe400078e00ff */
[----:B0-----:R-:W-:Y:S02]  /*0e70*/  IMAD.MOV.U32 R5, RZ, RZ, RZ ;  /* 0x000000ffff057224 */ /* 0x001fe400078e00ff */
[----:B------:R-:W-:Y:S02]  /*0e80*/  IMAD.U32 R3, RZ, RZ, UR4 ;  /* 0x00000004ff037e24 */ /* 0x000fe4000f8e00ff */
[----:B------:R-:W-:Y:S02]  /*0e90*/  IMAD.U32 R2, RZ, RZ, UR5 ;  /* 0x00000005ff027e24 */ /* 0x000fe4000f8e00ff */
[----:B------:R-:W-:-:S02]  /*0ea0*/  IMAD.U32 R7, RZ, RZ, UR4 ;  /* 0x00000004ff077e24 */ /* 0x000fc4000f8e00ff */
[----:B------:R-:W-:-:S07]  /*0eb0*/  IMAD.U32 R6, RZ, RZ, UR5 ;  /* 0x00000005ff067e24 */ /* 0x000fce000f8e00ff */
.L_x_7:
[----:B------:R-:W-:-:S06]  /*0ec0*/  IMAD R17, R16, 0x4, R1 ;  /* 0x0000000410117824 */ /* 0x000fcc00078e0201 */
[----:B------:R-:W5:Y:S01]  /*0ed0*/  LDL R17, [R17+0x4] ;  /* 0x0000040011117983 */ /* 0x000f620000100800 */
[----:B------:R-:W-:Y:S01]  /*0ee0*/  IMAD.SHL.U32 R18, R16, 0x20, RZ ;  /* 0x0000002010127824 */ /* 0x000fe200078e00ff */
[----:B------:R-:W-:-:S06]  /*0ef0*/  UMOV UR4, URZ ;  /* 0x000000ff00047c82 */ /* 0x000fcc0008000000 */
.L_x_6:
        /* <DEDUP_REMOVED lines=181> */
[----:B------:R-:W-:Y:S05]  /*1a50*/  @P0 BRA `(.L_x_3) ;  /* 0x0000000800fc0947 */ /* 0x000fea0003800000 */
[----:B------:R-:W-:Y:S01]  /*1a60*/  UMOV UR4, URZ ;  /* 0x000000ff00047c82 */ /* 0x000fe20008000000 */
[----:B------:R-:W-:Y:S01]  /*1a70*/  UMOV UR5, URZ ;  /* 0x000000ff00057c82 */ /* 0x000fe20008000000 */
[----:B------:R-:W-:Y:S02]  /*1a80*/  IMAD.MOV.U32 R16, RZ, RZ, RZ ;  /* 0x000000ffff107224 */ /* 0x000fe400078e00ff */
[----:B--2---:R-:W-:Y:S02]  /*1a90*/  IMAD.MOV.U32 R5, RZ, RZ, RZ ;  /* 0x000000ffff057224 */ /* 0x004fe400078e00ff */
[----:B------:R-:W-:Y:S02]  /*1aa0*/  IMAD.U32 R3, RZ, RZ, UR4 ;  /* 0x00000004ff037e24 */ /* 0x000fe4000f8e00ff */
[----:B------:R-:W-:Y:S02]  /*1ab0*/  IMAD.U32 R2, RZ, RZ, UR5 ;  /* 0x00000005ff027e24 */ /* 0x000fe4000f8e00ff */
[----:B------:R-:W-:-:S02]  /*1ac0*/  IMAD.U32 R7, RZ, RZ, UR4 ;  /* 0x00000004ff077e24 */ /* 0x000fc4000f8e00ff */
[----:B------:R-:W-:-:S07]  /*1ad0*/  IMAD.U32 R6, RZ, RZ, UR5 ;  /* 0x00000005ff067e24 */ /* 0x000fce000f8e00ff */
.L_x_9:
[----:B------:R-:W-:-:S06]  /*1ae0*/  IMAD R17, R16, 0x4, R1 ;  /* 0x0000000410117824 */ /* 0x000fcc00078e0201 */
[----:B------:R-:W5:Y:S01]  /*1af0*/  LDL R17, [R17+0x4] ;  /* 0x0000040011117983 */ /* 0x000f620000100800 */
[----:B------:R-:W-:Y:S01]  /*1b00*/  IMAD.SHL.U32 R18, R16, 0x20, RZ ;  /* 0x0000002010127824 */ /* 0x000fe200078e00ff */
[----:B------:R-:W-:-:S06]  /*1b10*/  UMOV UR4, URZ ;  /* 0x000000ff00047c82 */ /* 0x000fcc0008000000 */
.L_x_8:
        /* <DEDUP_REMOVED lines=36> */
[----:B------:R-:W3:Y:S01]  /*1d60*/  @P3 LDG.E R22, desc[UR6][R14.64+0x44] ;  /* 0x000044060e163981 */ /* 0x000ee2000c1e1900 */
[----:B------:R-:W-:-:S03]  /*1d70*/  @!P0 LOP3.LUT R2, R2, R21, RZ, 0x3c, !PT ;  /* 0x0000001502028212 */ /* 0x000fc600078e3cff */
[----:B------:R-:W3:Y:S01]  /*1d80*/  @P3 LDG.E R21, desc[UR6][R14.64+0x40] ;  /* 0x000040060e153981 */ /* 0x000ee2000c1e1900 */
[----:B------:R-:W-:-:S03]  /*1d90*/  @P1 LOP3.LUT R6, R6, R23, RZ, 0x3c, !PT ;  /* 0x0000001706061212 */ /* 0x000fc600078e3cff */
[----:B------:R-:W3:Y:S01]  /*1da0*/  @P3 LDG.E R23, desc[UR6][R14.64+0x48] ;  /* 0x000048060e173981 */ /* 0x000ee2000c1e1900 */
[----:B------:R-:W-:Y:S02]  /*1db0*/  LOP3.LUT P0, RZ, R29, 0x80, RZ, 0xc0, !PT ;  /* 0x000000801dff7812 */ /* 0x000fe4000780c0ff */
[----:B------:R-:W-:Y:S02]  /*1dc0*/  @P1 LOP3.LUT R3, R3, R30, RZ, 0x3c, !PT ;  /* 0x0000001e03031212 */ /* 0x000fe400078e3cff */
[----:B------:R-:W3:Y:S01]  /*1dd0*/  @P5 LDG.E R30, desc[UR6][R14.64+0x6c] ;  /* 0x00006c060e1e5981 */ /* 0x000ee2000c1e1900 */
[----:B------:R-:W-:-:S03]  /*1de0*/  @P1 LOP3.LUT R5, R5, R26, RZ, 0x3c, !PT ;  /* 0x0000001a05051212 */ /* 0x000fc600078e3cff */
        /* <DEDUP_REMOVED lines=16> */
[----:B------:R-:W3:Y:S04]  /*1ef0*/  @P0 LDG.E R38, desc[UR6][R14.64+0x94] ;  /* 0x000094060e260981 */ /* 0x000ee8000c1e1900 */
[----:B------:R-:W3:Y:S04]  /*1f00*/  @P0 LDG.E R41, desc[UR6][R14.64+0x98] ;  /* 0x000098060e290981 */ /* 0x000ee8000c1e1900 */
[----:B------:R-:W3:Y:S01]  /*1f10*/  @P0 LDG.E R40, desc[UR6][R14.64+0x9c] ;  /* 0x00009c060e280981 */ /* 0x000ee2000c1e1900 */
[----:B------:R-:W-:-:S04]  /*1f20*/  @P5 LOP3.LUT R3, R3, R42, RZ, 0x3c, !PT ;  /* 0x0000002a03035212 */ /* 0x000fc800078e3cff */
[----:B------:R-:W-:Y:S02]  /*1f30*/  @P6 LOP3.LUT R3, R3, R44, RZ, 0x3c, !PT ;  /* 0x0000002c03036212 */ /* 0x000fe400078e3cff */
[----:B--2---:R-:W-:Y:S02]  /*1f40*/  @P2 LOP3.LUT R2, R2, R19, RZ, 0x3c, !PT ;  /* 0x0000001302022212 */ /* 0x004fe400078e3cff */
[----:B----4-:R-:W-:Y:S02]  /*1f50*/  @P3 LOP3.LUT R5, R5, R20, RZ, 0x3c, !PT ;  /* 0x0000001405053212 */ /* 0x010fe400078e3cff */
[----:B---3--:R-:W-:Y:S02]  /*1f60*/  @P3 LOP3.LUT R7, R7, R22, RZ, 0x3c, !PT ;  /* 0x0000001607073212 */ /* 0x008fe400078e3cff */
        /* <DEDUP_REMOVED lines=107> */
[----:B------:R3:W-:Y:S04]  /*2620*/  STL [R1+0x4], R5 ;  /* 0x0000040501007387 */ /* 0x0007e80000100800 */
[----:B------:R3:W-:Y:S04]  /*2630*/  STL.64 [R1+0x8], R6 ;  /* 0x0000080601007387 */ /* 0x0007e80000100a00 */
[----:B------:R3:W-:Y:S02]  /*2640*/  STL.64 [R1+0x10], R2 ;  /* 0x0000100201007387 */ /* 0x0007e40000100a00 */
.L_x_3:
[----:B------:R-:W-:Y:S05]  /*2650*/  BSYNC.RECONVERGENT B1 ;  /* 0x0000000000017941 */ /* 0x000fea0003800200 */
.L_x_2:
[----:B------:R-:W-:Y:S01]  /*2660*/  ISETP.GT.U32.AND P0, PT, R12, 0x3, PT ;  /* 0x000000030c00780c */ /* 0x000fe20003f04070 */
[----:B------:R-:W-:Y:S01]  /*2670*/  VIADD R10, R10, 0x1 ;  /* 0x000000010a0a7836 */ /* 0x000fe20000000000 */
[--C-:B------:R-:W-:Y:S02]  /*2680*/  SHF.R.U64 R12, R12, 0x2, R13.reuse ;  /* 0x000000020c0c7819 */ /* 0x100fe4000000120d */
[----:B------:R-:W-:Y:S02]  /*2690*/  ISETP.GT.U32.AND.EX P0, PT, R13, RZ, PT, P0 ;  /* 0x000000ff0d00720c */ /* 0x000fe40003f04100 */
[----:B------:R-:W-:-:S11]  /*26a0*/  SHF.R.U32.HI R13, RZ, 0x2, R13 ;  /* 0x00000002ff0d7819 */ /* 0x000fd6000001160d */
[----:B------:R-:W-:Y:S05]  /*26b0*/  @P0 BRA `(.L_x_10) ;  /* 0xffffffd800cc0947 */ /* 0x000fea000383ffff */
.L_x_1:
[----:B------:R-:W-:Y:S05]  /*26c0*/  BSYNC.RECONVERGENT B0 ;  /* 0x0000000000007941 */ /* 0x000fea0003800200 */
.L_x_0:
[----:B------:R-:W4:Y:S01]  /*26d0*/  LDCU.64 UR4, c[0x0][0x380] ;  /* 0x00007000ff0477ac */ /* 0x000f220008000a00 */
[----:B------:R-:W-:Y:S01]  /*26e0*/  IMAD.SHL.U32 R8, R11, 0x2, RZ ;  /* 0x000000020b087824 */ /* 0x000fe200078e00ff */
[----:B------:R-:W5:Y:S01]  /*26f0*/  LDC.64 R22, c[0x0][0x398] ;  /* 0x0000e600ff167b82 */ /* 0x000f620000000a00 */
[----:B------:R-:W0:Y:S07]  /*2700*/  LDCU.64 UR8, c[0x0][0x3c0] ;  /* 0x00007800ff0877ac */ /* 0x000e2e0008000a00 */
[----:B------:R-:W2:Y:S01]  /*2710*/  LDC.64 R12, c[0x0][0x3b0] ;  /* 0x0000ec00ff0c7b82 */ /* 0x000ea20000000a00 */
[----:B----4-:R-:W-:-:S07]  /*2720*/  IADD3 R16, P0, PT, R8, UR4, RZ ;  /* 0x0000000408107c10 */ /* 0x010fce000ff1e0ff */
[----:B------:R-:W2:Y:S01]  /*2730*/  LDC.64 R14, c[0x0][0x3b8] ;  /* 0x0000ee00ff0e7b82 */ /* 0x000ea20000000a00 */
[----:B------:R-:W-:-:S05]  /*2740*/  LEA.HI.X.SX32 R17, R8, UR5, 0x1, P0 ;  /* 0x0000000508117c11 */ /* 0x000fca00080f0eff */
[----:B------:R-:W4:Y:S04]  /*2750*/  LDG.E.S8 R8, desc[UR6][R16.64] ;  /* 0x0000000610087981 */ /* 0x000f28000c1e1300 */
[----:B------:R-:W4:Y:S01]  /*2760*/  LDG.E.S8 R9, desc[UR6][R16.64+0x1] ;  /* 0x0000010610097981 */ /* 0x000f22000c1e1300 */
[----:B------:R-:W-:Y:S02]  /*2770*/  IMAD.MOV.U32 R18, RZ, RZ, 0x652b82fe ;  /* 0x652b82feff127424 */ /* 0x000fe400078e00ff */
[----:B------:R-:W-:Y:S01]  /*2780*/  IMAD.MOV.U32 R19, RZ, RZ, 0x3ff71547 ;  /* 0x3ff71547ff137424 */ /* 0x000fe200078e00ff */
[----:B------:R-:W-:Y:S01]  /*2790*/  UMOV UR4, 0xfefa39ef ;  /* 0xfefa39ef00047882 */ /* 0x000fe20000000000 */
[----:B------:R-:W-:Y:S01]  /*27a0*/  UMOV UR5, 0x3fe62e42 ;  /* 0x3fe62e4200057882 */ /* 0x000fe20000000000 */
[----:B------:R-:W-:-:S02]  /*27b0*/  IMAD.MOV.U32 R30, RZ, RZ, -0x35dec16 ;  /* 0xfca213eaff1e7424 */ /* 0x000fc400078e00ff */
[----:B------:R-:W-:Y:S02]  /*27c0*/  IMAD.MOV.U32 R31, RZ, RZ, 0x3e928af3 ;  /* 0x3e928af3ff1f7424 */ /* 0x000fe400078e00ff */
[----:B----4-:R-:W-:-:S04]  /*27d0*/  IMAD R9, R8, 0x2, R9 ;  /* 0x0000000208097824 */ /* 0x010fc800078e0209 */
[----:B-----5:R-:W-:-:S06]  /*27e0*/  IMAD.WIDE R22, R9, 0x8, R22 ;  /* 0x0000000809167825 */ /* 0x020fcc00078e0216 */
[----:B------:R-:W4:Y:S01]  /*27f0*/  LDG.E.64 R22, desc[UR6][R22.64] ;  /* 0x0000000616167981 */ /* 0x000f22000c1e1b00 */
[C---:B--2---:R-:W-:Y:S01]  /*2800*/  DMUL R8, R14.reuse, -R12 ;  /* 0x8000000c0e087228 */ /* 0x044fe20000000000 */
[----:B------:R-:W-:Y:S01]  /*2810*/  UMOV UR12, 0x55555511 ;  /* 0x55555511000c7882 */ /* 0x000fe20000000000 */
[----:B0-----:R-:W-:Y:S01]  /*2820*/  DMUL R14, R14, -UR8 ;  /* 0x800000080e0e7c28 */ /* 0x001fe20008000000 */
[----:B------:R-:W-:Y:S01]  /*2830*/  UMOV UR13, 0x3fc55555 ;  /* 0x3fc55555000d7882 */ /* 0x000fe20000000000 */
[----:B------:R-:W-:Y:S01]  /*2840*/  DADD R12, -R12, UR8 ;  /* 0x000000080c0c7e29 */ /* 0x000fe20008000100 */
[----:B------:R-:W-:Y:S01]  /*2850*/  UMOV UR8, 0x555502a1 ;  /* 0x555502a100087882 */ /* 0x000fe20000000000 */
[----:B------:R-:W-:Y:S02]  /*2860*/  UMOV UR9, 0x3fa55555 ;  /* 0x3fa5555500097882 */ /* 0x000fe40000000000 */
[-C--:B------:R-:W-:Y:S02]  /*2870*/  DFMA R16, R8, R18.reuse, 6.75539944105574400000e+15 ;  /* 0x433800000810742b */ /* 0x080fe40000000012 */
[----:B------:R-:W-:Y:S01]  /*2880*/  DFMA R18, R14, R18, 6.75539944105574400000e+15 ;  /* 0x433800000e12742b */ /* 0x000fe20000000012 */
[----:B------:R-:W-:-:S02]  /*2890*/  FSETP.GEU.AND P0, PT, |R9|, 4.1917929649353027344, PT ;  /* 0x4086232b0900780b */ /* 0x000fc40003f0e200 */
[----:B------:R-:W-:-:S03]  /*28a0*/  FSETP.GEU.AND P2, PT, |R15|, 4.1917929649353027344, PT ;  /* 0x4086232b0f00780b */ /* 0x000fc60003f4e200 */
[----:B------:R-:W-:Y:S02]  /*28b0*/  DADD R24, R16, -6.75539944105574400000e+15 ;  /* 0xc338000010187429 */ /* 0x000fe40000000000 */
[----:B------:R-:W-:-:S06]  /*28c0*/  DADD R26, R18, -6.75539944105574400000e+15 ;  /* 0xc3380000121a7429 */ /* 0x000fcc0000000000 */
[----:B------:R-:W-:Y:S02]  /*28d0*/  DFMA R20, R24, -UR4, R8 ;  /* 0x8000000418147c2b */ /* 0x000fe40008000008 */
[----:B------:R-:W-:Y:S01]  /*28e0*/  DFMA R28, R26, -UR4, R14 ;  /* 0x800000041a1c7c2b */ /* 0x000fe2000800000e */
[----:B------:R-:W-:Y:S01]  /*28f0*/  UMOV UR4, 0x3b39803f ;  /* 0x3b39803f00047882 */ /* 0x000fe20000000000 */
[----:B------:R-:W-:-:S04]  /*2900*/  UMOV UR5, 0x3c7abc9e ;  /* 0x3c7abc9e00057882 */ /* 0x000fc80000000000 */
[----:B------:R-:W-:Y:S02]  /*2910*/  DFMA R24, R24, -UR4, R20 ;  /* 0x8000000418187c2b */ /* 0x000fe40008000014 */
[----:B------:R-:W-:Y:S01]  /*2920*/  DFMA R20, R26, -UR4, R28 ;  /* 0x800000041a147c2b */ /* 0x000fe2000800001c */
[----:B------:R-:W-:Y:S01]  /*2930*/  UMOV UR4, 0x69ce2bdf ;  /* 0x69ce2bdf00047882 */ /* 0x000fe20000000000 */
[----:B------:R-:W-:-:S04]  /*2940*/  UMOV UR5, 0x3e5ade15 ;  /* 0x3e5ade1500057882 */ /* 0x000fc80000000000 */
[--C-:B------:R-:W-:Y:S02]  /*2950*/  DFMA R26, R24, UR4, R30.reuse ;  /* 0x00000004181a7c2b */ /* 0x100fe4000800001e */
[----:B------:R-:W-:Y:S01]  /*2960*/  DFMA R28, R20, UR4, R30 ;  /* 0x00000004141c7c2b */ /* 0x000fe2000800001e */
[----:B------:R-:W-:Y:S01]  /*2970*/  UMOV UR4, 0x62401315 ;  /* 0x6240131500047882 */ /* 0x000fe20000000000 */
[----:B------:R-:W-:-:S04]  /*2980*/  UMOV UR5, 0x3ec71dee ;  /* 0x3ec71dee00057882 */ /* 0x000fc80000000000 */
[----:B------:R-:W-:Y:S02]  /*2990*/  DFMA R26, R24, R26, UR4 ;  /* 0x00000004181a7e2b */ /* 0x000fe4000800001a */
[----:B------:R-:W-:Y:S01]  /*29a0*/  DFMA R28, R20, R28, UR4 ;  /* 0x00000004141c7e2b */ /* 0x000fe2000800001c */
        /* <DEDUP_REMOVED lines=16> */
[----:B------:R-:W4:Y:S05]  /*2ab0*/  LDCU.64 UR4, c[0x0][0x3c8] ;  /* 0x00007900ff0477ac */ /* 0x000f2a0008000a00 */
[----:B------:R-:W-:Y:S02]  /*2ac0*/  DFMA R28, R24, R26, UR8 ;  /* 0x00000008181c7e2b */ /* 0x000fe4000800001a */
[----:B------:R-:W0:Y:S01]  /*2ad0*/  MUFU.RCP64H R27, R13 ;  /* 0x0000000d001b7308 */ /* 0x000e220000001800 */
[----:B------:R-:W-:Y:S01]  /*2ae0*/  DFMA R30, R20, R30, UR8 ;  /* 0x00000008141e7e2b */ /* 0x000fe2000800001e */
[----:B------:R-:W-:Y:S01]  /*2af0*/  IMAD.MOV.U32 R26, RZ, RZ, 0x1 ;  /* 0x00000001ff1a7424 */ /* 0x000fe200078e00ff */
[----:B------:R-:W2:Y:S03]  /*2b00*/  LDCU.128 UR8, c[0x0][0x3a0] ;  /* 0x00007400ff0877ac */ /* 0x000ea60008000c00 */
[----:B------:R-:W-:-:S03]  /*2b10*/  DFMA R28, R24, R28, UR12 ;  /* 0x0000000c181c7e2b */ /* 0x000fc6000800001c */
[----:B------:R-:W-:Y:S01]  /*2b20*/  DFMA R30, R20, R30, UR12 ;  /* 0x0000000c141e7e2b */ /* 0x000fe2000800001e */
[----:B------:R-:W-:Y:S01]  /*2b30*/  UMOV UR12, 0xb ;  /* 0x0000000b000c7882 */ /* 0x000fe20000000000 */
[----:B------:R-:W-:-:S03]  /*2b40*/  UMOV UR13, 0x3fe00000 ;  /* 0x3fe00000000d7882 */ /* 0x000fc60000000000 */
[----:B------:R-:W-:Y:S02]  /*2b50*/  DFMA R28, R24, R28, UR12 ;  /* 0x0000000c181c7e2b */ /* 0x000fe4000800001c */
[----:B0-----:R-:W-:Y:S02]  /*2b60*/  DFMA R32, -R12, R26, 1 ;  /* 0x3ff000000c20742b */ /* 0x001fe4000000011a */
[----:B------:R-:W-:-:S04]  /*2b70*/  DFMA R30, R20, R30, UR12 ;  /* 0x0000000c141e7e2b */ /* 0x000fc8000800001e */
[----:B------:R-:W-:Y:S02]  /*2b80*/  DFMA R28, R24, R28, 1 ;  /* 0x3ff00000181c742b */ /* 0x000fe4000000001c */
[----:B------:R-:W-:Y:S02]  /*2b90*/  DFMA R32, R32, R32, R32 ;  /* 0x000000202020722b */ /* 0x000fe40000000020 */
[----:B------:R-:W-:-:S04]  /*2ba0*/  DFMA R30, R20, R30, 1 ;  /* 0x3ff00000141e742b */ /* 0x000fc8000000001e */
[----:B------:R-:W-:Y:S02]  /*2bb0*/  DFMA R24, R24, R28, 1 ;  /* 0x3ff000001818742b */ /* 0x000fe4000000001c */
[----:B------:R-:W-:Y:S02]  /*2bc0*/  DFMA R26, R26, R32, R26 ;  /* 0x000000201a1a722b */ /* 0x000fe4000000001a */
[----:B------:R-:W-:-:S06]  /*2bd0*/  DFMA R28, R20, R30, 1 ;  /* 0x3ff00000141c742b */ /* 0x000fcc000000001e */
[----:B------:R-:W-:Y:S02]  /*2be0*/  IMAD R31, R16, 0x100000, R25 ;  /* 0x00100000101f7824 */ /* 0x000fe400078e0219 */
[----:B------:R-:W-:Y:S02]  /*2bf0*/  IMAD.MOV.U32 R30, RZ, RZ, R24 ;  /* 0x000000ffff1e7224 */ /* 0x000fe400078e0018 */
[----:B------:R-:W-:Y:S01]  /*2c00*/  IMAD R33, R18, 0x100000, R29 ;  /* 0x0010000012217824 */ /* 0x000fe200078e021d */
[----:B----4-:R-:W-:-:S08]  /*2c10*/  DMUL R22, R22, UR4 ;  /* 0x0000000416167c28 */ /* 0x010fd00008000000 */
[----:B--2---:R-:W-:-:S08]  /*2c20*/  DMUL R22, R22, UR8 ;  /* 0x0000000816167c28 */ /* 0x004fd00008000000 */
[----:B------:R-:W-:Y:S02]  /*2c30*/  DMUL R20, R22, UR10 ;  /* 0x0000000a16147c28 */ /* 0x000fe40008000000 */
[----:B------:R-:W-:Y:S01]  /*2c40*/  DFMA R22, -R12, R26, 1 ;  /* 0x3ff000000c16742b */ /* 0x000fe2000000011a */
[----:B------:R-:W-:Y:S10]  /*2c50*/  @!P0 BRA `(.L_x_11) ;  /* 0x0000000000348947 */ /* 0x000ff40003800000 */
[----:B------:R-:W-:Y:S01]  /*2c60*/  FSETP.GEU.AND P1, PT, |R9|, 4.2275390625, PT ;  /* 0x408748000900780b */ /* 0x000fe20003f2e200 */
[C---:B------:R-:W-:Y:S02]  /*2c70*/  DADD R30, R8.reuse, +INF ;  /* 0x7ff00000081e7429 */ /* 0x040fe40000000000 */
[----:B------:R-:W-:-:S08]  /*2c80*/  DSETP.GEU.AND P0, PT, R8, RZ, PT ;  /* 0x000000ff0800722a */ /* 0x000fd00003f0e000 */
[----:B------:R-:W-:Y:S02]  /*2c90*/  FSEL R30, R30, RZ, P0 ;  /* 0x000000ff1e1e7208 */ /* 0x000fe40000000000 */
[----:B------:R-:W-:Y:S01]  /*2ca0*/  FSEL R31, R31, RZ, P0 ;  /* 0x000000ff1f1f7208 */ /* 0x000fe20000000000 */
[----:B------:R-:W-:Y:S06]  /*2cb0*/  @P1 BRA `(.L_x_11) ;  /* 0x00000000001c1947 */ /* 0x000fec0003800000 */
[----:B------:R-:W-:Y:S01]  /*2cc0*/  LEA.HI R8, R16, R16, RZ, 0x1 ;  /* 0x0000001010087211 */ /* 0x000fe200078f08ff */
[----:B------:R-:W-:-:S03]  /*2cd0*/  IMAD.MOV.U32 R30, RZ, RZ, RZ ;  /* 0x000000ffff1e7224 */ /* 0x000fc600078e00ff */
[----:B------:R-:W-:-:S05]  /*2ce0*/  SHF.R.S32.HI R9, RZ, 0x1, R8 ;  /* 0x00000001ff097819 */ /* 0x000fca0000011408 */
[----:B------:R-:W-:Y:S02]  /*2cf0*/  IMAD.IADD R16, R16, 0x1, -R9 ;  /* 0x0000000110107824 */ /* 0x000fe400078e0a09 */
[----:B------:R-:W-:-:S03]  /*2d00*/  IMAD R25, R9, 0x100000, R25 ;  /* 0x0010000009197824 */ /* 0x000fc600078e0219 */
[----:B------:R-:W-:-:S06]  /*2d10*/  LEA R31, R16, 0x3ff00000, 0x14 ;  /* 0x3ff00000101f7811 */ /* 0x000fcc00078ea0ff */
[----:B------:R-:W-:-:S11]  /*2d20*/  DMUL R30, R24, R30 ;  /* 0x0000001e181e7228 */ /* 0x000fd60000000000 */
.L_x_11:
[----:B------:R-:W-:Y:S02]  /*2d30*/  IMAD.MOV.U32 R8, RZ, RZ, R28 ;  /* 0x000000ffff087224 */ /* 0x000fe400078e001c */
[----:B------:R-:W-:Y:S01]  /*2d40*/  IMAD.MOV.U32 R9, RZ, RZ, R33 ;  /* 0x000000ffff097224 */ /* 0x000fe200078e0021 */
[----:B------:R-:W-:Y:S06]  /*2d50*/  @!P2 BRA `(.L_x_12) ;  /* 0x000000000034a947 */ /* 0x000fec0003800000 */
[----:B------:R-:W-:Y:S01]  /*2d60*/  FSETP.GEU.AND P1, PT, |R15|, 4.2275390625, PT ;  /* 0x408748000f00780b */ /* 0x000fe20003f2e200 */
[C---:B------:R-:W-:Y:S02]  /*2d70*/  DADD R8, R14.reuse, +INF ;  /* 0x7ff000000e087429 */ /* 0x040fe40000000000 */
[----:B------:R-:W-:-:S08]  /*2d80*/  DSETP.GEU.AND P0, PT, R14, RZ, PT ;  /* 0x000000ff0e00722a */ /* 0x000fd00003f0e000 */
[----:B------:R-:W-:Y:S02]  /*2d90*/  FSEL R8, R8, RZ, P0 ;  /* 0x000000ff08087208 */ /* 0x000fe40000000000 */
[----:B------:R-:W-:Y:S01]  /*2da0*/  FSEL R9, R9, RZ, P0 ;  /* 0x000000ff09097208 */ /* 0x000fe20000000000 */
[----:B------:R-:W-:Y:S06]  /*2db0*/  @P1 BRA `(.L_x_12) ;  /* 0x00000000001c1947 */ /* 0x000fec0003800000 */
[----:B------:R-:W-:-:S04]  /*2dc0*/  LEA.HI R8, R18, R18, RZ, 0x1 ;  /* 0x0000001212087211 */ /* 0x000fc800078f08ff */
[----:B------:R-:W-:-:S05]  /*2dd0*/  SHF.R.S32.HI R9, RZ, 0x1, R8 ;  /* 0x00000001ff097819 */ /* 0x000fca0000011408 */
[----:B------:R-:W-:Y:S02]  /*2de0*/  IMAD.IADD R8, R18, 0x1, -R9 ;  /* 0x0000000112087824 */ /* 0x000fe400078e0a09 */
[----:B------:R-:W-:-:S03]  /*2df0*/  IMAD R29, R9, 0x100000, R29 ;  /* 0x00100000091d7824 */ /* 0x000fc600078e021d */
[----:B------:R-:W-:Y:S01]  /*2e00*/  LEA R9, R8, 0x3ff00000, 0x14 ;  /* 0x3ff0000008097811 */ /* 0x000fe200078ea0ff */
[----:B------:R-:W-:-:S06]  /*2e10*/  IMAD.MOV.U32 R8, RZ, RZ, RZ ;  /* 0x000000ffff087224 */ /* 0x000fcc00078e00ff */
[----:B------:R-:W-:-:S11]  /*2e20*/  DMUL R8, R28, R8 ;  /* 0x000000081c087228 */ /* 0x000fd60000000000 */
.L_x_12:
[----:B------:R-:W-:Y:S01]  /*2e30*/  DADD R8, -R8, R30 ;  /* 0x0000000008087229 */ /* 0x000fe2000000011e */
[----:B------:R-:W-:Y:S01]  /*2e40*/  BSSY.RECONVERGENT B0, `(.L_x_13) ;  /* 0x0000012000007945 */ /* 0x000fe20003800200 */
[----:B------:R-:W-:-:S06]  /*2e50*/  DFMA R22, R26, R22, R26 ;  /* 0x000000161a16722b */ /* 0x000fcc000000001a */
[----:B------:R-:W-:-:S08]  /*2e60*/  DMUL R20, R20, R8 ;  /* 0x0000000814147228 */ /* 0x000fd00000000000 */
[----:B------:R-:W-:Y:S02]  /*2e70*/  DMUL R8, R20, R22 ;  /* 0x0000001614087228 */ /* 0x000fe40000000000 */
[----:B------:R-:W-:-:S06]  /*2e80*/  FSETP.GEU.AND P1, PT, |R21|, 6.5827683646048100446e-37, PT ;  /* 0x036000001500780b */ /* 0x000fcc0003f2e200 */
[----:B------:R-:W-:-:S08]  /*2e90*/  DFMA R14, -R12, R8, R20 ;  /* 0x000000080c0e722b */ /* 0x000fd00000000114 */
[----:B------:R-:W-:-:S10]  /*2ea0*/  DFMA R8, R22, R14, R8 ;  /* 0x0000000e1608722b */ /* 0x000fd40000000008 */
[----:B------:R-:W-:-:S05]  /*2eb0*/  FFMA R10, RZ, R13, R9 ;  /* 0x0000000dff0a7223 */ /* 0x000fca0000000009 */
[----:B------:R-:W-:-:S13]  /*2ec0*/  FSETP.GT.AND P0, PT, |R10|, 1.469367938527859385e-39, PT ;  /* 0x001000000a00780b */ /* 0x000fda0003f04200 */
[----:B------:R-:W-:Y:S05]  /*2ed0*/  @P0 BRA P1, `(.L_x_14) ;  /* 0x0000000000200947 */ /* 0x000fea0000800000 */
[----:B------:R-:W-:Y:S01]  /*2ee0*/  IMAD.MOV.U32 R15, RZ, RZ, R20 ;  /* 0x000000ffff0f7224 */ /* 0x000fe200078e0014 */
[----:B------:R-:W-:Y:S01]  /*2ef0*/  MOV R10, 0x2f40 ;  /* 0x00002f40000a7802 */ /* 0x000fe20000000f00 */
[----:B------:R-:W-:Y:S02]  /*2f00*/  IMAD.MOV.U32 R14, RZ, RZ, R21 ;  /* 0x000000ffff0e7224 */ /* 0x000fe400078e0015 */
[----:B------:R-:W-:Y:S02]  /*2f10*/  IMAD.MOV.U32 R17, RZ, RZ, R12 ;  /* 0x000000ffff117224 */ /* 0x000fe400078e000c */
[----:B------:R-:W-:-:S07]  /*2f20*/  IMAD.MOV.U32 R16, RZ, RZ, R13 ;  /* 0x000000ffff107224 */ /* 0x000fce00078e000d */
[----:B-1-3--:R-:W-:Y:S05]  /*2f30*/  CALL.REL.NOINC `($__internal_1_$__cuda_sm20_div_rn_f64_full) ;  /* 0x0000004000d47944 */ /* 0x00afea0003c00000 */
[----:B------:R-:W-:Y:S02]  /*2f40*/  IMAD.MOV.U32 R8, RZ, RZ, R15 ;  /* 0x000000ffff087224 */ /* 0x000fe400078e000f */
[----:B------:R-:W-:-:S07]  /*2f50*/  IMAD.MOV.U32 R9, RZ, RZ, R14 ;  /* 0x000000ffff097224 */ /* 0x000fce00078e000e */
.L_x_14:
[----:B------:R-:W-:Y:S05]  /*2f60*/  BSYNC.RECONVERGENT B0 ;  /* 0x0000000000007941 */ /* 0x000fea0003800200 */
.L_x_13:
[----:B------:R-:W0:Y:S01]  /*2f70*/  LDCU UR4, c[0x0][0x3e4] ;  /* 0x00007c80ff0477ac */ /* 0x000e220008000800 */
[----:B------:R-:W2:Y:S01]  /*2f80*/  LDC.64 R20, c[0x0][0x3e0] ;  /* 0x0000f800ff147b82 */ /* 0x000ea20000000a00 */
[----:B------:R-:W-:-:S07]  /*2f90*/  IMAD.MOV.U32 R12, RZ, RZ, 0x1 ;  /* 0x00000001ff0c7424 */ /* 0x000fce00078e00ff */
[----:B------:R-:W4:Y:S08]  /*2fa0*/  LDC.64 R16, c[0x0][0x3d0] ;  /* 0x0000f400ff107b82 */ /* 0x000f300000000a00 */
[----:B------:R-:W4:Y:S01]  /*2fb0*/  LDC.64 R18, c[0x0][0x3d8] ;  /* 0x0000f600ff127b82 */ /* 0x000f220000000a00 */
[----:B0-----:R-:W2:Y:S02]  /*2fc0*/  MUFU.RCP64H R13, UR4 ;  /* 0x00000004000d7d08 */ /* 0x001ea40008001800 */
[----:B--2---:R-:W-:-:S02]  /*2fd0*/  DFMA R14, R12, -R20, 1 ;  /* 0x3ff000000c0e742b */ /* 0x004fc40000000814 */
[----:B----4-:R-:W-:-:S06]  /*2fe0*/  DMUL R16, R16, R18 ;  /* 0x0000001210107228 */ /* 0x010fcc0000000000 */
[----:B------:R-:W-:-:S08]  /*2ff0*/  DFMA R14, R14, R14, R14 ;  /* 0x0000000e0e0e722b */ /* 0x000fd0000000000e */
[----:B------:R-:W-:Y:S01]  /*3000*/  DFMA R14, R12, R14, R12 ;  /* 0x0000000e0c0e722b */ /* 0x000fe2000000000c */
[----:B------:R-:W-:-:S07]  /*3010*/  FSETP.GEU.AND P1, PT, |R17|, 6.5827683646048100446e-37, PT ;  /* 0x036000001100780b */ /* 0x000fce0003f2e200 */
[----:B------:R-:W-:-:S08]  /*3020*/  DFMA R12, R14, -R20, 1 ;  /* 0x3ff000000e0c742b */ /* 0x000fd00000000814 */
[----:B------:R-:W-:-:S08]  /*3030*/  DFMA R12, R14, R12, R14 ;  /* 0x0000000c0e0c722b */ /* 0x000fd0000000000e */
[----:B------:R-:W-:-:S08]  /*3040*/  DMUL R14, R16, R12 ;  /* 0x0000000c100e7228 */ /* 0x000fd00000000000 */
[----:B------:R-:W-:-:S08]  /*3050*/  DFMA R18, R14, -R20, R16 ;  /* 0x800000140e12722b */ /* 0x000fd00000000010 */
[----:B------:R-:W-:-:S10]  /*3060*/  DFMA R12, R12, R18, R14 ;  /* 0x000000120c0c722b */ /* 0x000fd4000000000e */
[----:B------:R-:W-:-:S05]  /*3070*/  FFMA R10, RZ, UR4, R13 ;  /* 0x00000004ff0a7c23 */ /* 0x000fca000800000d */
[----:B------:R-:W-:-:S13]  /*3080*/  FSETP.GT.AND P0, PT, |R10|, 1.469367938527859385e-39, PT ;  /* 0x001000000a00780b */ /* 0x000fda0003f04200 */
[----:B------:R-:W-:Y:S05]  /*3090*/  @P0 BRA P1, `(.L_x_15) ;  /* 0x0000000000240947 */ /* 0x000fea0000800000 */
[----:B------:R-:W0:Y:S01]  /*30a0*/  LDCU.64 UR4, c[0x0][0x3e0] ;  /* 0x00007c00ff0477ac */ /* 0x000e220008000a00 */
[----:B------:R-:W-:Y:S01]  /*30b0*/  IMAD.MOV.U32 R15, RZ, RZ, R16 ;  /* 0x000000ffff0f7224 */ /* 0x000fe200078e0010 */
[----:B------:R-:W-:Y:S01]  /*30c0*/  MOV R10, 0x3110 ;  /* 0x00003110000a7802 */ /* 0x000fe20000000f00 */
[----:B------:R-:W-:Y:S02]  /*30d0*/  IMAD.MOV.U32 R14, RZ, RZ, R17 ;  /* 0x000000ffff0e7224 */ /* 0x000fe400078e0011 */
[----:B0-----:R-:W-:Y:S02]  /*30e0*/  IMAD.U32 R17, RZ, RZ, UR4 ;  /* 0x00000004ff117e24 */ /* 0x001fe4000f8e00ff */
[----:B------:R-:W-:-:S07]  /*30f0*/  IMAD.U32 R16, RZ, RZ, UR5 ;  /* 0x00000005ff107e24 */ /* 0x000fce000f8e00ff */
[----:B-1-3--:R-:W-:Y:S05]  /*3100*/  CALL.REL.NOINC `($__internal_1_$__cuda_sm20_div_rn_f64_full) ;  /* 0x0000004000607944 */ /* 0x00afea0003c00000 */
[----:B------:R-:W-:Y:S02]  /*3110*/  IMAD.MOV.U32 R12, RZ, RZ, R15 ;  /* 0x000000ffff0c7224 */ /* 0x000fe400078e000f */
[----:B------:R-:W-:-:S07]  /*3120*/  IMAD.MOV.U32 R13, RZ, RZ, R14 ;  /* 0x000000ffff0d7224 */ /* 0x000fce00078e000e */
.L_x_15:
[----:B------:R-:W0:Y:S01]  /*3130*/  MUFU.RCP64H R15, R13 ;  /* 0x0000000d000f7308 */ /* 0x000e220000001800 */
[----:B------:R-:W-:Y:S01]  /*3140*/  IMAD.MOV.U32 R14, RZ, RZ, 0x1 ;  /* 0x00000001ff0e7424 */ /* 0x000fe200078e00ff */
[----:B------:R-:W-:Y:S01]  /*3150*/  FSETP.GEU.AND P1, PT, |R9|, 6.5827683646048100446e-37, PT ;  /* 0x036000000900780b */ /* 0x000fe20003f2e200 */
[----:B------:R-:W-:Y:S04]  /*3160*/  BSSY.RECONVERGENT B0, `(.L_x_16) ;  /* 0x0000014000007945 */ /* 0x000fe80003800200 */
[----:B0-----:R-:W-:-:S08]  /*3170*/  DFMA R16, R14, -R12, 1 ;  /* 0x3ff000000e10742b */ /* 0x001fd0000000080c */
[----:B------:R-:W-:-:S08]  /*3180*/  DFMA R16, R16, R16, R16 ;  /* 0x000000101010722b */ /* 0x000fd00000000010 */
[----:B------:R-:W-:-:S08]  /*3190*/  DFMA R16, R14, R16, R14 ;  /* 0x000000100e10722b */ /* 0x000fd0000000000e */
[----:B------:R-:W-:-:S08]  /*31a0*/  DFMA R14, R16, -R12, 1 ;  /* 0x3ff00000100e742b */ /* 0x000fd0000000080c */
[----:B------:R-:W-:-:S08]  /*31b0*/  DFMA R14, R16, R14, R16 ;  /* 0x0000000e100e722b */ /* 0x000fd00000000010 */
[----:B------:R-:W-:-:S08]  /*31c0*/  DMUL R16, R14, R8 ;  /* 0x000000080e107228 */ /* 0x000fd00000000000 */
[----:B------:R-:W-:-:S08]  /*31d0*/  DFMA R18, R16, -R12, R8 ;  /* 0x8000000c1012722b */ /* 0x000fd00000000008 */
        /* <DEDUP_REMOVED lines=12> */
.L_x_17:
[----:B------:R-:W-:Y:S05]  /*32a0*/  BSYNC.RECONVERGENT B0 ;  /* 0x0000000000007941 */ /* 0x000fea0003800200 */
.L_x_16:
[----:B------:R-:W-:Y:S01]  /*32b0*/  DSETP.GEU.AND P0, PT, R16, 64, PT ;  /* 0x405000001000742a */ /* 0x000fe20003f0e000 */
[----:B------:R-:W-:-:S13]  /*32c0*/  BSSY.RECONVERGENT B0, `(.L_x_18) ;  /* 0x0000215000007945 */ /* 0x000fda0003800200 */
[----:B------:R-:W-:Y:S05]  /*32d0*/  @P0 BRA `(.L_x_19) ;  /* 0x0000000000a80947 */ /* 0x000fea0003800000 */
[----:B------:R-:W0:Y:S01]  /*32e0*/  F2F.F32.F64 R16, R16 ;  /* 0x0000001000107310 */ /* 0x000e220000301000 */
[----:B------:R-:W-:Y:S01]  /*32f0*/  IMAD.MOV.U32 R9, RZ, RZ, 0x3bbb989d ;  /* 0x3bbb989dff097424 */ /* 0x000fe200078e00ff */
[----:B------:R-:W-:Y:S01]  /*3300*/  BSSY.RECONVERGENT B1, `(.L_x_20) ;  /* 0x0000024000017945 */ /* 0x000fe20003800200 */
[----:B------:R-:W-:Y:S02]  /*3310*/  IMAD.MOV.U32 R13, RZ, RZ, 0x437c0000 ;  /* 0x437c0000ff0d7424 */ /* 0x000fe400078e00ff */
[----:B------:R-:W-:Y:S02]  /*3320*/  IMAD.MOV.U32 R12, RZ, RZ, R3 ;  /* 0x000000ffff0c7224 */ /* 0x000fe400078e0003 */
[----:B------:R-:W-:Y:S02]  /*3330*/  IMAD.MOV.U32 R19, RZ, RZ, R6 ;  /* 0x000000ffff137224 */ /* 0x000fe400078e0006 */
[----:B-1-3--:R-:W-:Y:S02]  /*3340*/  IMAD.MOV.U32 R3, RZ, RZ, RZ ;  /* 0x000000ffff037224 */ /* 0x00afe400078e00ff */
[----:B0-----:R-:W-:-:S04]  /*3350*/  FFMA.SAT R8, R16, R9, 0.5 ;  /* 0x3f00000010087423 */ /* 0x001fc80000002009 */
[----:B------:R-:W-:Y:S01]  /*3360*/  FFMA.RM R8, R8, R13, 12582913 ;  /* 0x4b40000108087423 */ /* 0x000fe2000000400d */
[----:B------:R-:W-:-:S03]  /*3370*/  IMAD.MOV.U32 R13, RZ, RZ, R7 ;  /* 0x000000ffff0d7224 */ /* 0x000fc600078e0007 */
[C---:B------:R-:W-:Y:S01]  /*3380*/  FADD R9, R8.reuse, -12583039 ;  /* 0xcb40007f08097421 */ /* 0x040fe20000000000 */
[----:B------:R-:W-:-:S03]  /*3390*/  IMAD.SHL.U32 R8, R8, 0x800000, RZ ;  /* 0x0080000008087824 */ /* 0x000fc600078e00ff */
[----:B------:R-:W-:-:S04]  /*33a0*/  FFMA R9, R16, 1.4426950216293334961, -R9 ;  /* 0x3fb8aa3b10097823 */ /* 0x000fc80000000809 */
[----:B------:R-:W-:-:S06]  /*33b0*/  FFMA R9, R16, 1.925963033500011079e-08, R9 ;  /* 0x32a5706010097823 */ /* 0x000fcc0000000009 */
[----:B------:R-:W0:Y:S02]  /*33c0*/  MUFU.EX2 R9, R9 ;  /* 0x0000000900097308 */ /* 0x000e240000000800 */
[----:B0-----:R-:W-:-:S07]  /*33d0*/  FMUL R8, R8, R9 ;  /* 0x0000000908087220 */ /* 0x001fce0000400000 */
.L_x_21:
[----:B------:R-:W-:Y:S01]  /*33e0*/  SHF.R.U32.HI R6, RZ, 0x2, R5 ;  /* 0x00000002ff067819 */ /* 0x000fe20000011605 */
[----:B------:R-:W-:Y:S02]  /*33f0*/  VIADD R4, R4, 0x587c5 ;  /* 0x000587c504047836 */ /* 0x000fe40000000000 */
[----:B------:R-:W-:Y:S01]  /*3400*/  IMAD.MOV.U32 R9, RZ, RZ, R3 ;  /* 0x000000ffff097224 */ /* 0x000fe200078e0003 */
[----:B------:R-:W-:Y:S01]  /*3410*/  LOP3.LUT R6, R6, R5, RZ, 0x3c, !PT ;  /* 0x0000000506067212 */ /* 0x000fe200078e3cff */
[----:B------:R-:W-:Y:S02]  /*3420*/  IMAD.SHL.U32 R5, R12, 0x10, RZ ;  /* 0x000000100c057824 */ /* 0x000fe400078e00ff */
[----:B------:R-:W-:Y:S02]  /*3430*/  VIADD R3, R3, 0x1 ;  /* 0x0000000103037836 */ /* 0x000fe40000000000 */
[----:B------:R-:W-:-:S05]  /*3440*/  IMAD.SHL.U32 R7, R6, 0x2, RZ ;  /* 0x0000000206077824 */ /* 0x000fca00078e00ff */
[----:B------:R-:W-:Y:S01]  /*3450*/  LOP3.LUT R5, R6, R7, R5, 0x96, !PT ;  /* 0x0000000706057212 */ /* 0x000fe200078e9605 */
[----:B------:R-:W-:-:S03]  /*3460*/  IMAD.MOV.U32 R6, RZ, RZ, 0x2f800000 ;  /* 0x2f800000ff067424 */ /* 0x000fc600078e00ff */
[----:B------:R-:W-:-:S05]  /*3470*/  LOP3.LUT R7, R5, R12, RZ, 0x3c, !PT ;  /* 0x0000000c05077212 */ /* 0x000fca00078e3cff */
[----:B------:R-:W-:-:S05]  /*3480*/  IMAD.IADD R5, R7, 0x1, R4 ;  /* 0x0000000107057824 */ /* 0x000fca00078e0204 */
[----:B------:R-:W-:-:S05]  /*3490*/  I2FP.F32.U32 R5, R5 ;  /* 0x0000000500057245 */ /* 0x000fca0000201000 */
[----:B------:R-:W-:Y:S01]  /*34a0*/  FFMA R5, R5, R6, 1.1641532182693481445e-10 ;  /* 0x2f00000005057423 */ /* 0x000fe20000000006 */
[----:B------:R-:W-:Y:S02]  /*34b0*/  IMAD.MOV.U32 R6, RZ, RZ, R19 ;  /* 0x000000ffff067224 */ /* 0x000fe400078e0013 */
[----:B------:R-:W-:Y:S02]  /*34c0*/  IMAD.MOV.U32 R19, RZ, RZ, R13 ;  /* 0x000000ffff137224 */ /* 0x000fe400078e000d */
[----:B------:R-:W-:Y:S01]  /*34d0*/  FMUL R8, R5, R8 ;  /* 0x0000000805087220 */ /* 0x000fe20000400000 */
[----:B------:R-:W-:Y:S02]  /*34e0*/  IMAD.MOV.U32 R13, RZ, RZ, R2 ;  /* 0x000000ffff0d7224 */ /* 0x000fe400078e0002 */
[----:B------:R-:W-:Y:S02]  /*34f0*/  IMAD.MOV.U32 R2, RZ, RZ, R12 ;  /* 0x000000ffff027224 */ /* 0x000fe400078e000c */
[----:B------:R-:W-:Y:S01]  /*3500*/  FSETP.GT.AND P0, PT, R8, 1, PT ;  /* 0x3f8000000800780b */ /* 0x000fe20003f04000 */
[----:B------:R-:W-:-:S02]  /*3510*/  IMAD.MOV.U32 R5, RZ, RZ, R6 ;  /* 0x000000ffff057224 */ /* 0x000fc400078e0006 */
[----:B------:R-:W-:-:S10]  /*3520*/  IMAD.MOV.U32 R12, RZ, RZ, R7 ;  /* 0x000000ffff0c7224 */ /* 0x000fd400078e0007 */
[----:B------:R-:W-:Y:S05]  /*3530*/  @P0 BRA `(.L_x_21) ;  /* 0xfffffffc00a80947 */ /* 0x000fea000383ffff */
[----:B------:R-:W-:Y:S05]  /*3540*/  BSYNC.RECONVERGENT B1 ;  /* 0x0000000000017941 */ /* 0x000fea0003800200 */
.L_x_20:
[----:B------:R-:W-:Y:S02]  /*3550*/  IMAD.MOV.U32 R5, RZ, RZ, R9 ;  /* 0x000000ffff057224 */ /* 0x000fe400078e0009 */
[----:B------:R-:W-:Y:S01]  /*3560*/  IMAD.MOV.U32 R3, RZ, RZ, R6 ;  /* 0x000000ffff037224 */ /* 0x000fe200078e0006 */
[----:B------:R-:W-:Y:S06]  /*3570*/  BRA `(.L_x_22) ;  /* 0x0000001c00a47947 */ /* 0x000fec0003800000 */
.L_x_19:
[----:B------:R-:W-:-:S14]  /*3580*/  DSETP.GT.AND P0, PT, R16, 4000, PT ;  /* 0x40af40001000742a */ /* 0x000fdc0003f04000 */
[----:B------:R-:W-:Y:S05]  /*3590*/  @!P0 BRA `(.L_x_23) ;  /* 0x0000000c00e88947 */ /* 0x000fea0003800000 */
[----:B------:R-:W-:Y:S01]  /*35a0*/  SHF.R.U32.HI R8, RZ, 0x2, R5 ;  /* 0x00000002ff087819 */ /* 0x000fe20000011605 */
[----:B------:R-:W-:Y:S01]  /*35b0*/  BSSY.RECONVERGENT B1, `(.L_x_24) ;  /* 0x000007b000017945 */ /* 0x000fe20003800200 */
[----:B------:R-:W-:Y:S02]  /*35c0*/  SHF.R.U32.HI R13, RZ, 0x2, R6 ;  /* 0x00000002ff0d7819 */ /* 0x000fe40000011606 */
[----:B------:R-:W-:Y:S01]  /*35d0*/  LOP3.LUT R8, R8, R5, RZ, 0x3c, !PT ;  /* 0x0000000508087212 */ /* 0x000fe200078e3cff */
[----:B-1-3--:R-:W-:Y:S01]  /*35e0*/  IMAD.SHL.U32 R5, R3, 0x10, RZ ;  /* 0x0000001003057824 */ /* 0x00afe200078e00ff */
[----:B------:R-:W-:Y:S02]  /*35f0*/  LOP3.LUT R13, R13, R6, RZ, 0x3c, !PT ;  /* 0x000000060d0d7212 */ /* 0x000fe400078e3cff */
[----:B------:R-:W-:Y:S01]  /*3600*/  SHF.R.U32.HI R10, RZ, 0x2, R7 ;  /* 0x00000002ff0a7819 */ /* 0x000fe20000011607 */
[----:B------:R-:W-:-:S03]  /*3610*/  IMAD.SHL.U32 R9, R8, 0x2, RZ ;  /* 0x0000000208097824 */ /* 0x000fc600078e00ff */
[----:B------:R-:W-:Y:S02]  /*3620*/  LOP3.LUT R10, R10, R7, RZ, 0x3c, !PT ;  /* 0x000000070a0a7212 */ /* 0x000fe400078e3cff */
[----:B------:R-:W-:Y:S01]  /*3630*/  LOP3.LUT R8, R8, R9, R5, 0x96, !PT ;  /* 0x0000000908087212 */ /* 0x000fe200078e9605 */
[----:B------:R-:W-:-:S03]  /*3640*/  IMAD.SHL.U32 R5, R13, 0x2, RZ ;  /* 0x000000020d057824 */ /* 0x000fc600078e00ff */
[----:B------:R-:W-:-:S05]  /*3650*/  LOP3.LUT R19, R8, R3, RZ, 0x3c, !PT ;  /* 0x0000000308137212 */ /* 0x000fca00078e3cff */
[----:B------:R-:W-:-:S05]  /*3660*/  IMAD.SHL.U32 R6, R19, 0x10, RZ ;  /* 0x0000001013067824 */ /* 0x000fca00078e00ff */
[----:B------:R-:W-:Y:S02]  /*3670*/  LOP3.LUT R6, R13, R5, R6, 0x96, !PT ;  /* 0x000000050d067212 */ /* 0x000fe400078e9606 */
[----:B------:R-:W-:Y:S02]  /*3680*/  IADD3 R5, PT, PT, R4, 0x587c5, R19 ;  /* 0x000587c504057810 */ /* 0x000fe40007ffe013 */
[----:B------:R-:W-:-:S04]  /*3690*/  LOP3.LUT R13, R6, R19, RZ, 0x3c, !PT ;  /* 0x00000013060d7212 */ /* 0x000fc800078e3cff */
[----:B------:R-:W-:-:S05]  /*36a0*/  IADD3 R8, PT, PT, R4, 0xb0f8a, R13 ;  /* 0x000b0f8a04087810 */ /* 0x000fca0007ffe00d */
[----:B------:R-:W-:-:S04]  /*36b0*/  IMAD.WIDE.U32 R8, R8, 0x200000, RZ ;  /* 0x0020000008087825 */ /* 0x000fc800078e00ff */
[----:B------:R-:W-:Y:S01]  /*36c0*/  IMAD.MOV.U32 R7, RZ, RZ, R9 ;  /* 0x000000ffff077224 */ /* 0x000fe200078e0009 */
[----:B------:R-:W-:Y:S01]  /*36d0*/  LOP3.LUT R6, R8, R5, RZ, 0x3c, !PT ;  /* 0x0000000508067212 */ /* 0x000fe200078e3cff */
[C---:B------:R-:W-:Y:S01]  /*36e0*/  IMAD.SHL.U32 R8, R10.reuse, 0x2, RZ ;  /* 0x000000020a087824 */ /* 0x040fe200078e00ff */
[----:B------:R-:W-:Y:S01]  /*36f0*/  SHF.R.U32.HI R9, RZ, 0x2, R2 ;  /* 0x00000002ff097819 */ /* 0x000fe20000011602 */
[----:B------:R-:W-:Y:S01]  /*3700*/  IMAD.SHL.U32 R5, R13, 0x10, RZ ;  /* 0x000000100d057824 */ /* 0x000fe200078e00ff */
[----:B------:R-:W0:Y:S04]  /*3710*/  I2F.F64.U64 R14, R6 ;  /* 0x00000006000e7312 */ /* 0x000e280000301800 */
[----:B------:R-:W-:Y:S01]  /*3720*/  LOP3.LUT R10, R10, R8, R5, 0x96, !PT ;  /* 0x000000080a0a7212 */ /* 0x000fe200078e9605 */
[----:B------:R-:W-:Y:S01]  /*3730*/  IMAD.MOV.U32 R8, RZ, RZ, 0x0 ;  /* 0x00000000ff087424 */ /* 0x000fe200078e00ff */
[----:B------:R-:W-:Y:S01]  /*3740*/  LOP3.LUT R5, R9, R2, RZ, 0x3c, !PT ;  /* 0x0000000209057212 */ /* 0x000fe200078e3cff */
[----:B------:R-:W-:Y:S01]  /*3750*/  IMAD.MOV.U32 R9, RZ, RZ, 0x3ca00000 ;  /* 0x3ca00000ff097424 */ /* 0x000fe200078e00ff */
[----:B------:R-:W-:-:S03]  /*3760*/  LOP3.LUT R2, R10, R13, RZ, 0x3c, !PT ;  /* 0x0000000d0a027212 */ /* 0x000fc600078e3cff */
[----:B------:R-:W-:Y:S02]  /*3770*/  IMAD.SHL.U32 R12, R5, 0x2, RZ ;  /* 0x00000002050c7824 */ /* 0x000fe400078e00ff */
[----:B------:R-:W-:Y:S01]  /*3780*/  IMAD.SHL.U32 R10, R2, 0x10, RZ ;  /* 0x00000010020a7824 */ /* 0x000fe200078e00ff */
[----:B0-----:R-:W-:-:S04]  /*3790*/  DFMA R14, R14, R8, 5.5511151231257827021e-17 ;  /* 0x3c9000000e0e742b */ /* 0x001fc80000000008 */
[----:B------:R-:W-:Y:S02]  /*37a0*/  LOP3.LUT R7, R5, R12, R10, 0x96, !PT ;  /* 0x0000000c05077212 */ /* 0x000fe400078e960a */
[C---:B------:R-:W-:Y:S01]  /*37b0*/  IADD3 R5, PT, PT, R4.reuse, 0x10974f, R2 ;  /* 0x0010974f04057810 */ /* 0x040fe20007ffe002 */
[----:B------:R-:W-:Y:S01]  /*37c0*/  VIADD R4, R4, 0x161f14 ;  /* 0x00161f1404047836 */ /* 0x000fe20000000000 */
[----:B------:R-:W-:Y:S02]  /*37d0*/  LOP3.LUT R12, R7, R2, RZ, 0x3c, !PT ;  /* 0x00000002070c7212 */ /* 0x000fe400078e3cff */
[----:B------:R-:W-:Y:S01]  /*37e0*/  ISETP.GT.AND P0, PT, R15, 0xfffff, PT ;  /* 0x000fffff0f00780c */ /* 0x000fe20003f04270 */
[----:B------:R-:W-:Y:S02]  /*37f0*/  IMAD.MOV.U32 R6, RZ, RZ, R14 ;  /* 0x000000ffff067224 */ /* 0x000fe400078e000e */
[----:B------:R-:W-:Y:S02]  /*3800*/  IMAD.MOV.U32 R7, RZ, RZ, R15 ;  /* 0x000000ffff077224 */ /* 0x000fe400078e000f */
[----:B------:R-:W-:-:S04]  /*3810*/  IMAD.IADD R20, R12, 0x1, R4 ;  /* 0x000000010c147824 */ /* 0x000fc800078e0204 */
[----:B------:R-:W-:-:S04]  /*3820*/  IMAD.WIDE.U32 R20, R20, 0x200000, RZ ;  /* 0x0020000014147825 */ /* 0x000fc800078e00ff */
[----:B------:R-:W-:Y:S01]  /*3830*/  @!P0 DMUL R6, R6, 1.80143985094819840000e+16 ;  /* 0x4350000006068828 */ /* 0x000fe20000000000 */
[----:B------:R-:W-:Y:S01]  /*3840*/  LOP3.LUT R20, R20, R5, RZ, 0x3c, !PT ;  /* 0x0000000514147212 */ /* 0x000fe200078e3cff */
[----:B------:R-:W-:-:S05]  /*3850*/  IMAD.MOV.U32 R5, RZ, RZ, R15 ;  /* 0x000000ffff057224 */ /* 0x000fca00078e000f */
[----:B------:R-:W0:Y:S03]  /*3860*/  I2F.F64.U64 R20, R20 ;  /* 0x0000001400147312 */ /* 0x000e260000301800 */
[----:B------:R-:W-:Y:S02]  /*3870*/  @!P0 IMAD.MOV.U32 R5, RZ, RZ, R7 ;  /* 0x000000ffff058224 */ /* 0x000fe400078e0007 */
[----:B------:R-:W-:Y:S02]  /*3880*/  @!P0 IMAD.MOV.U32 R14, RZ, RZ, R6 ;  /* 0x000000ffff0e8224 */ /* 0x000fe400078e0006 */
[----:B------:R-:W-:-:S05]  /*3890*/  VIADD R10, R5, 0xffffffff ;  /* 0xffffffff050a7836 */ /* 0x000fca0000000000 */
[----:B------:R-:W-:Y:S01]  /*38a0*/  ISETP.GT.U32.AND P1, PT, R10, 0x7feffffe, PT ;  /* 0x7feffffe0a00780c */ /* 0x000fe20003f24070 */
[----:B------:R-:W-:Y:S01]  /*38b0*/  IMAD.MOV.U32 R10, RZ, RZ, -0x3ff ;  /* 0xfffffc01ff0a7424 */ /* 0x000fe200078e00ff */
[----:B0-----:R-:W-:Y:S01]  /*38c0*/  DFMA R8, R20, 2.2204460492503130808e-16, R8 ;  /* 0x3cb000001408782b */ /* 0x001fe20000000008 */
[----:B------:R-:W-:-:S10]  /*38d0*/  @!P0 IMAD.MOV.U32 R10, RZ, RZ, -0x435 ;  /* 0xfffffbcbff0a8424 */ /* 0x000fd400078e00ff */
[----:B------:R-:W-:Y:S05]  /*38e0*/  @P1 BRA `(.L_x_25) ;  /* 0x0000000400041947 */ /* 0x000fea0003800000 */
[----:B------:R-:W-:Y:S01]  /*38f0*/  LOP3.LUT R6, R5, 0xfffff, RZ, 0xc0, !PT ;  /* 0x000fffff05067812 */ /* 0x000fe200078ec0ff */
[----:B------:R-:W-:Y:S01]  /*3900*/  IMAD.MOV.U32 R26, RZ, RZ, -0x748574fc ;  /* 0x8b7a8b04ff1a7424 */ /* 0x000fe200078e00ff */
[----:B------:R-:W-:Y:S01]  /*3910*/  UMOV UR4, 0x3ae80f1e ;  /* 0x3ae80f1e00047882 */ /* 0x000fe20000000000 */
[----:B------:R-:W-:Y:S01]  /*3920*/  IMAD.MOV.U32 R27, RZ, RZ, 0x3ed0ee25 ;  /* 0x3ed0ee25ff1b7424 */ /* 0x000fe200078e00ff */
[----:B------:R-:W-:Y:S01]  /*3930*/  LOP3.LUT R7, R6, 0x3ff00000, RZ, 0xfc, !PT ;  /* 0x3ff0000006077812 */ /* 0x000fe200078efcff */
[----:B------:R-:W-:Y:S01]  /*3940*/  IMAD.MOV.U32 R6, RZ, RZ, R14 ;  /* 0x000000ffff067224 */ /* 0x000fe200078e000e */
[----:B------:R-:W-:Y:S01]  /*3950*/  UMOV UR5, 0x3eb1380b ;  /* 0x3eb1380b00057882 */ /* 0x000fe20000000000 */
[----:B------:R-:W-:Y:S01]  /*3960*/  IMAD.MOV.U32 R14, RZ, RZ, RZ ;  /* 0x000000ffff0e7224 */ /* 0x000fe200078e00ff */
[----:B------:R-:W-:Y:S01]  /*3970*/  ISETP.GE.U32.AND P0, PT, R7, 0x3ff6a09f, PT ;  /* 0x3ff6a09f0700780c */ /* 0x000fe20003f06070 */
[----:B------:R-:W-:Y:S01]  /*3980*/  IMAD.MOV.U32 R31, RZ, RZ, 0x43300000 ;  /* 0x43300000ff1f7424 */ /* 0x000fe200078e00ff */
[----:B------:R-:W-:Y:S01]  /*3990*/  LEA.HI R5, R5, R10, RZ, 0xc ;  /* 0x0000000a05057211 */ /* 0x000fe200078f60ff */
[----:B------:R-:W-:Y:S01]  /*39a0*/  UMOV UR8, 0x80000000 ;  /* 0x8000000000087882 */ /* 0x000fe20000000000 */
[----:B------:R-:W-:-:S09]  /*39b0*/  UMOV UR9, 0x43300000 ;  /* 0x4330000000097882 */ /* 0x000fd20000000000 */
[----:B------:R-:W-:Y:S02]  /*39c0*/  @P0 VIADD R15, R7, 0xfff00000 ;  /* 0xfff00000070f0836 */ /* 0x000fe40000000000 */
[----:B------:R-:W-:Y:S02]  /*39d0*/  @P0 VIADD R5, R5, 0x1 ;  /* 0x0000000105050836 */ /* 0x000fe40000000000 */
[----:B------:R-:W-:-:S03]  /*39e0*/  @P0 IMAD.MOV.U32 R7, RZ, RZ, R15 ;  /* 0x000000ffff070224 */ /* 0x000fc600078e000f */
[----:B------:R-:W-:-:S03]  /*39f0*/  LOP3.LUT R30, R5, 0x80000000, RZ, 0x3c, !PT ;  /* 0x80000000051e7812 */ /* 0x000fc600078e3cff */
[C---:B------:R-:W-:Y:S02]  /*3a00*/  DADD R24, R6.reuse, 1 ;  /* 0x3ff0000006187429 */ /* 0x040fe40000000000 */
[----:B------:R-:W-:-:S04]  /*3a10*/  DADD R6, R6, -1 ;  /* 0xbff0000006067429 */ /* 0x000fc80000000000 */
[----:B------:R-:W0:Y:S02]  /*3a20*/  MUFU.RCP64H R15, R25 ;  /* 0x00000019000f7308 */ /* 0x000e240000001800 */
[----:B0-----:R-:W-:-:S08]  /*3a30*/  DFMA R20, -R24, R14, 1 ;  /* 0x3ff000001814742b */ /* 0x001fd0000000010e */
[----:B------:R-:W-:-:S08]  /*3a40*/  DFMA R20, R20, R20, R20 ;  /* 0x000000141414722b */ /* 0x000fd00000000014 */
[----:B------:R-:W-:-:S08]  /*3a50*/  DFMA R14, R14, R20, R14 ;  /* 0x000000140e0e722b */ /* 0x000fd0000000000e */
[----:B------:R-:W-:-:S08]  /*3a60*/  DMUL R20, R6, R14 ;  /* 0x0000000e06147228 */ /* 0x000fd00000000000 */
[----:B------:R-:W-:-:S08]  /*3a70*/  DFMA R20, R6, R14, R20 ;  /* 0x0000000e0614722b */ /* 0x000fd00000000014 */
[----:B------:R-:W-:Y:S02]  /*3a80*/  DMUL R22, R20, R20 ;  /* 0x0000001414167228 */ /* 0x000fe40000000000 */
[----:B------:R-:W-:-:S06]  /*3a90*/  DADD R28, R6, -R20 ;  /* 0x00000000061c7229 */ /* 0x000fcc0000000814 */
[----:B------:R-:W-:Y:S01]  /*3aa0*/  DFMA R24, R22, UR4, R26 ;  /* 0x0000000416187c2b */ /* 0x000fe2000800001a */
[----:B------:R-:W-:Y:S01]  /*3ab0*/  UMOV UR4, 0x9f02676f ;  /* 0x9f02676f00047882 */ /* 0x000fe20000000000 */
[----:B------:R-:W-:Y:S01]  /*3ac0*/  UMOV UR5, 0x3ef3b266 ;  /* 0x3ef3b26600057882 */ /* 0x000fe20000000000 */
[----:B------:R-:W-:-:S05]  /*3ad0*/  DADD R28, R28, R28 ;  /* 0x000000001c1c7229 */ /* 0x000fca000000001c */
[----:B------:R-:W-:Y:S01]  /*3ae0*/  DFMA R24, R22, R24, UR4 ;  /* 0x0000000416187e2b */ /* 0x000fe20008000018 */
[----:B------:R-:W-:Y:S01]  /*3af0*/  UMOV UR4, 0xa9ab0956 ;  /* 0xa9ab095600047882 */ /* 0x000fe20000000000 */
[----:B------:R-:W-:Y:S01]  /*3b00*/  UMOV UR5, 0x3f1745cb ;  /* 0x3f1745cb00057882 */ /* 0x000fe20000000000 */
[----:B------:R-:W-:-:S05]  /*3b10*/  DFMA R28, R6, -R20, R28 ;  /* 0x80000014061c722b */ /* 0x000fca000000001c */
[----:B------:R-:W-:Y:S01]  /*3b20*/  DFMA R24, R22, R24, UR4 ;  /* 0x0000000416187e2b */ /* 0x000fe20008000018 */
[----:B------:R-:W-:Y:S01]  /*3b30*/  UMOV UR4, 0x2d1b5154 ;  /* 0x2d1b515400047882 */ /* 0x000fe20000000000 */
[----:B------:R-:W-:Y:S01]  /*3b40*/  UMOV UR5, 0x3f3c71c7 ;  /* 0x3f3c71c700057882 */ /* 0x000fe20000000000 */
[----:B------:R-:W-:-:S05]  /*3b50*/  DMUL R28, R14, R28 ;  /* 0x0000001c0e1c7228 */ /* 0x000fca0000000000 */
[----:B------:R-:W-:Y:S01]  /*3b60*/  DFMA R24, R22, R24, UR4 ;  /* 0x0000000416187e2b */ /* 0x000fe20008000018 */
[----:B------:R-:W-:Y:S01]  /*3b70*/  UMOV UR4, 0x923be72d ;  /* 0x923be72d00047882 */ /* 0x000fe20000000000 */
[----:B------:R-:W-:-:S06]  /*3b80*/  UMOV UR5, 0x3f624924 ;  /* 0x3f62492400057882 */ /* 0x000fcc0000000000 */
[----:B------:R-:W-:Y:S01]  /*3b90*/  DFMA R26, R22, R24, UR4 ;  /* 0x00000004161a7e2b */ /* 0x000fe20008000018 */
[----:B------:R-:W-:Y:S01]  /*3ba0*/  UMOV UR4, 0x9999a3c4 ;  /* 0x9999a3c400047882 */ /* 0x000fe20000000000 */
[----:B------:R-:W-:Y:S01]  /*3bb0*/  UMOV UR5, 0x3f899999 ;  /* 0x3f89999900057882 */ /* 0x000fe20000000000 */
[----:B------:R-:W-:Y:S01]  /*3bc0*/  DADD R24, R30, -UR8 ;  /* 0x800000081e187e29 */ /* 0x000fe20008000000 */
[----:B------:R-:W-:Y:S01]  /*3bd0*/  UMOV UR8, 0xfefa39ef ;  /* 0xfefa39ef00087882 */ /* 0x000fe20000000000 */
[----:B------:R-:W-:-:S03]  /*3be0*/  UMOV UR9, 0x3fe62e42 ;  /* 0x3fe62e4200097882 */ /* 0x000fc60000000000 */
[----:B------:R-:W-:Y:S01]  /*3bf0*/  DFMA R26, R22, R26, UR4 ;  /* 0x00000004161a7e2b */ /* 0x000fe2000800001a */
[----:B------:R-:W-:Y:S01]  /*3c00*/  UMOV UR4, 0x55555554 ;  /* 0x5555555400047882 */ /* 0x000fe20000000000 */
[----:B------:R-:W-:Y:S01]  /*3c10*/  UMOV UR5, 0x3fb55555 ;  /* 0x3fb5555500057882 */ /* 0x000fe20000000000 */
[----:B------:R-:W-:-:S05]  /*3c20*/  DFMA R6, R24, UR8, R20 ;  /* 0x0000000818067c2b */ /* 0x000fca0008000014 */
[----:B------:R-:W-:Y:S01]  /*3c30*/  DFMA R26, R22, R26, UR4 ;  /* 0x00000004161a7e2b */ /* 0x000fe2000800001a */
[----:B------:R-:W-:Y:S01]  /*3c40*/  UMOV UR4, 0xfefa39ef ;  /* 0xfefa39ef00047882 */ /* 0x000fe20000000000 */
[----:B------:R-:W-:Y:S02]  /*3c50*/  UMOV UR5, 0x3fe62e42 ;  /* 0x3fe62e4200057882 */ /* 0x000fe40000000000 */
[----:B------:R-:W-:Y:S01]  /*3c60*/  DFMA R30, R24, -UR4, R6 ;  /* 0x80000004181e7c2b */ /* 0x000fe20008000006 */
[----:B------:R-:W-:Y:S01]  /*3c70*/  UMOV UR4, 0x3b39803f ;  /* 0x3b39803f00047882 */ /* 0x000fe20000000000 */
[----:B------:R-:W-:Y:S02]  /*3c80*/  UMOV UR5, 0x3c7abc9e ;  /* 0x3c7abc9e00057882 */ /* 0x000fe40000000000 */
[----:B------:R-:W-:-:S04]  /*3c90*/  DMUL R26, R22, R26 ;  /* 0x0000001a161a7228 */ /* 0x000fc80000000000 */
[----:B------:R-:W-:-:S04]  /*3ca0*/  DADD R30, -R20, R30 ;  /* 0x00000000141e7229 */ /* 0x000fc8000000011e */
[----:B------:R-:W-:-:S08]  /*3cb0*/  DFMA R26, R20, R26, R28 ;  /* 0x0000001a141a722b */ /* 0x000fd0000000001c */
[----:B------:R-:W-:-:S08]  /*3cc0*/  DADD R26, R26, -R30 ;  /* 0x000000001a1a7229 */ /* 0x000fd0000000081e */
[----:B------:R-:W-:-:S08]  /*3cd0*/  DFMA R26, R24, UR4, R26 ;  /* 0x00000004181a7c2b */ /* 0x000fd0000800001a */
[----:B------:R-:W-:Y:S01]  /*3ce0*/  DADD R20, R6, R26 ;  /* 0x0000000006147229 */ /* 0x000fe2000000001a */
[----:B------:R-:W-:Y:S10]  /*3cf0*/  BRA `(.L_x_26) ;  /* 0x0000000000187947 */ /* 0x000ff40003800000 */
.L_x_25:
[----:B------:R-:W-:Y:S01]  /*3d00*/  IMAD.MOV.U32 R14, RZ, RZ, 0x0 ;  /* 0x00000000ff0e7424 */ /* 0x000fe200078e00ff */
[----:B------:R-:W-:Y:S01]  /*3d10*/  LOP3.LUT P0, RZ, R7, 0x7fffffff, RZ, 0xc0, !PT ;  /* 0x7fffffff07ff7812 */ /* 0x000fe2000780c0ff */
[----:B------:R-:W-:-:S06]  /*3d20*/  IMAD.MOV.U32 R15, RZ, RZ, 0x7ff00000 ;  /* 0x7ff00000ff0f7424 */ /* 0x000fcc00078e00ff */
[----:B------:R-:W-:-:S10]  /*3d30*/  DFMA R14, R6, R14, +INF ;  /* 0x7ff00000060e742b */ /* 0x000fd4000000000e */
[----:B------:R-:W-:Y:S02]  /*3d40*/  FSEL R20, R14, RZ, P0 ;  /* 0x000000ff0e147208 */ /* 0x000fe40000000000 */
[----:B------:R-:W-:-:S07]  /*3d50*/  FSEL R21, R15, -QNAN , P0 ;  /* 0xfff000000f157808 */ /* 0x000fce0000000000 */
.L_x_26:
[----:B------:R-:W-:Y:S05]  /*3d60*/  BSYNC.RECONVERGENT B1 ;  /* 0x0000000000017941 */ /* 0x000fea0003800200 */
.L_x_24:
[----:B------:R-:W-:Y:S01]  /*3d70*/  DMUL R20, R20, -2 ;  /* 0xc000000014147828 */ /* 0x000fe20000000000 */
[----:B------:R-:W-:Y:S01]  /*3d80*/  IMAD.MOV.U32 R22, RZ, RZ, 0x0 ;  /* 0x00000000ff167424 */ /* 0x000fe200078e00ff */
[----:B------:R-:W-:Y:S01]  /*3d90*/  BSSY.RECONVERGENT B1, `(.L_x_27) ;  /* 0x0000015000017945 */ /* 0x000fe20003800200 */
[----:B------:R-:W-:-:S03]  /*3da0*/  IMAD.MOV.U32 R23, RZ, RZ, 0x3fd80000 ;  /* 0x3fd80000ff177424 */ /* 0x000fc600078e00ff */
[----:B------:R-:W0:Y:S04]  /*3db0*/  MUFU.RSQ64H R15, R21 ;  /* 0x00000015000f7308 */ /* 0x000e280000001c00 */
[----:B------:R-:W-:-:S05]  /*3dc0*/  VIADD R14, R21, 0xfcb00000 ;  /* 0xfcb00000150e7836 */ /* 0x000fca0000000000 */
[----:B------:R-:W-:Y:S01]  /*3dd0*/  ISETP.GE.U32.AND P0, PT, R14, 0x7ca00000, PT ;  /* 0x7ca000000e00780c */ /* 0x000fe20003f06070 */
[----:B0-----:R-:W-:-:S08]  /*3de0*/  DMUL R6, R14, R14 ;  /* 0x0000000e0e067228 */ /* 0x001fd00000000000 */
[----:B------:R-:W-:-:S08]  /*3df0*/  DFMA R6, R20, -R6, 1 ;  /* 0x3ff000001406742b */ /* 0x000fd00000000806 */
[----:B------:R-:W-:Y:S02]  /*3e00*/  DFMA R22, R6, R22, 0.5 ;  /* 0x3fe000000616742b */ /* 0x000fe40000000016 */
[----:B------:R-:W-:-:S08]  /*3e10*/  DMUL R6, R14, R6 ;  /* 0x000000060e067228 */ /* 0x000fd00000000000 */
[----:B------:R-:W-:-:S08]  /*3e20*/  DFMA R26, R22, R6, R14 ;  /* 0x00000006161a722b */ /* 0x000fd0000000000e */
[----:B------:R-:W-:Y:S02]  /*3e30*/  DMUL R24, R20, R26 ;  /* 0x0000001a14187228 */ /* 0x000fe40000000000 */
[----:B------:R-:W-:Y:S02]  /*3e40*/  VIADD R23, R27, 0xfff00000 ;  /* 0xfff000001b177836 */ /* 0x000fe40000000000 */
[----:B------:R-:W-:-:S04]  /*3e50*/  IMAD.MOV.U32 R22, RZ, RZ, R26 ;  /* 0x000000ffff167224 */ /* 0x000fc800078e001a */
[----:B------:R-:W-:-:S08]  /*3e60*/  DFMA R28, R24, -R24, R20 ;  /* 0x80000018181c722b */ /* 0x000fd00000000014 */
[----:B------:R-:W-:Y:S01]  /*3e70*/  DFMA R6, R28, R22, R24 ;  /* 0x000000161c06722b */ /* 0x000fe20000000018 */
[----:B------:R-:W-:Y:S10]  /*3e80*/  @!P0 BRA `(.L_x_28) ;  /* 0x0000000000148947 */ /* 0x000ff40003800000 */
[----:B------:R-:W-:Y:S01]  /*3e90*/  IMAD.MOV.U32 R18, RZ, RZ, R26 ;  /* 0x000000ffff127224 */ /* 0x000fe200078e001a */
[----:B------:R-:W-:-:S07]  /*3ea0*/  MOV R10, 0x3ec0 ;  /* 0x00003ec0000a7802 */ /* 0x000fce0000000f00 */
[----:B------:R-:W-:Y:S05]  /*3eb0*/  CALL.REL.NOINC `($__internal_2_$__cuda_sm20_dsqrt_rn_f64_mediumpath_v1) ;  /* 0x00000038008c7944 */ /* 0x000fea0003c00000 */
[----:B------:R-:W-:Y:S02]  /*3ec0*/  IMAD.MOV.U32 R6, RZ, RZ, R26 ;  /* 0x000000ffff067224 */ /* 0x000fe400078e001a */
[----:B------:R-:W-:-:S07]  /*3ed0*/  IMAD.MOV.U32 R7, RZ, RZ, R27 ;  /* 0x000000ffff077224 */ /* 0x000fce00078e001b */
.L_x_28:
[----:B------:R-:W-:Y:S05]  /*3ee0*/  BSYNC.RECONVERGENT B1 ;  /* 0x0000000000017941 */ /* 0x000fea0003800200 */
.L_x_27:
[----:B------:R-:W-:Y:S01]  /*3ef0*/  DMUL R26, RZ, R8 ;  /* 0x00000008ff1a7228 */ /* 0x000fe20000000000 */
[----:B------:R-:W-:Y:S01]  /*3f00*/  IMAD.SHL.U32 R5, R9, 0x2, RZ ;  /* 0x0000000209057824 */ /* 0x000fe200078e00ff */
[----:B------:R-:W-:Y:S01]  /*3f10*/  UMOV UR4, 0x33145c07 ;  /* 0x33145c0700047882 */ /* 0x000fe20000000000 */
[----:B------:R-:W-:Y:S01]  /*3f20*/  UMOV UR5, 0x3ca1a626 ;  /* 0x3ca1a62600057882 */ /* 0x000fe20000000000 */
[----:B------:R-:W-:Y:S01]  /*3f30*/  IMAD.MOV.U32 R14, RZ, RZ, -0x3e107ad8 ;  /* 0xc1ef8528ff0e7424 */ /* 0x000fe200078e00ff */
[----:B------:R-:W-:Y:S01]  /*3f40*/  BSSY.RECONVERGENT B1, `(.L_x_29) ;  /* 0x000005b000017945 */ /* 0x000fe20003800200 */
[----:B------:R-:W-:Y:S01]  /*3f50*/  ISETP.GT.U32.AND P0, PT, R5, -0x79800000, PT ;  /* 0x868000000500780c */ /* 0x000fe20003f04070 */
[----:B------:R-:W-:Y:S02]  /*3f60*/  IMAD.MOV.U32 R15, RZ, RZ, 0x3e21eea7 ;  /* 0x3e21eea7ff0f7424 */ /* 0x000fe400078e00ff */
[----:B------:R-:W-:Y:S01]  /*3f70*/  IMAD.MOV.U32 R28, RZ, RZ, 0x2cb0d246 ;  /* 0x2cb0d246ff1c7424 */ /* 0x000fe200078e00ff */
[----:B------:R-:W-:Y:S01]  /*3f80*/  FSEL R21, R27, R9, P0 ;  /* 0x000000091b157208 */ /* 0x000fe20000000000 */
[----:B------:R-:W-:Y:S01]  /*3f90*/  IMAD.MOV.U32 R29, RZ, RZ, 0x3e5ae5f1 ;  /* 0x3e5ae5f1ff1d7424 */ /* 0x000fe200078e00ff */
[----:B------:R-:W-:Y:S01]  /*3fa0*/  FSEL R26, R26, R8, P0 ;  /* 0x000000081a1a7208 */ /* 0x000fe20000000000 */
[----:B------:R-:W-:-:S02]  /*3fb0*/  IMAD.MOV.U32 R34, RZ, RZ, 0x0 ;  /* 0x00000000ff227424 */ /* 0x000fc400078e00ff */
[----:B------:R-:W-:Y:S02]  /*3fc0*/  VIADD R27, R21, 0x100000 ;  /* 0x00100000151b7836 */ /* 0x000fe40000000000 */
[----:B------:R-:W-:Y:S02]  /*3fd0*/  IMAD.MOV.U32 R20, RZ, RZ, R26 ;  /* 0x000000ffff147224 */ /* 0x000fe400078e001a */
[----:B------:R-:W0:Y:S01]  /*3fe0*/  FRND.F64 R8, R26 ;  /* 0x0000001a00087313 */ /* 0x000e220000301800 */
[----:B------:R-:W-:-:S07]  /*3ff0*/  IMAD.MOV.U32 R35, RZ, RZ, 0x3fd80000 ;  /* 0x3fd80000ff237424 */ /* 0x000fce00078e00ff */
[----:B------:R-:W1:Y:S01]  /*4000*/  F2I.S64.F64 R26, R26 ;  /* 0x0000001a001a7311 */ /* 0x000e620000301900 */
[----:B0-----:R-:W-:-:S08]  /*4010*/  DFMA R8, R8, -0.5, R20 ;  /* 0xbfe000000808782b */ /* 0x001fd00000000014 */
[C---:B------:R-:W-:Y:S01]  /*4020*/  DMUL R22, R8.reuse, UR4 ;  /* 0x0000000408167c28 */ /* 0x040fe20008000000 */
[----:B------:R-:W-:Y:S01]  /*4030*/  UMOV UR4, 0x54442d18 ;  /* 0x54442d1800047882 */ /* 0x000fe20000000000 */
[----:B------:R-:W-:Y:S01]  /*4040*/  UMOV UR5, 0x400921fb ;  /* 0x400921fb00057882 */ /* 0x000fe20000000000 */
[C---:B-1----:R-:W-:Y:S02]  /*4050*/  LOP3.LUT R5, R26.reuse, 0x1, RZ, 0xc0, !PT ;  /* 0x000000011a057812 */ /* 0x042fe400078ec0ff */
[----:B------:R-:W-:Y:S01]  /*4060*/  LOP3.LUT P1, RZ, R26, 0x2, RZ, 0xc0, !PT ;  /* 0x000000021aff7812 */ /* 0x000fe2000782c0ff */
[----:B------:R-:W-:Y:S01]  /*4070*/  DMUL R26, RZ, R20 ;  /* 0x00000014ff1a7228 */ /* 0x000fe20000000000 */
[----:B------:R-:W-:Y:S01]  /*4080*/  ISETP.NE.U32.AND P0, PT, R5, 0x1, PT ;  /* 0x000000010500780c */ /* 0x000fe20003f05070 */
[----:B------:R-:W-:Y:S01]  /*4090*/  DFMA R22, R8, UR4, R22 ;  /* 0x0000000408167c2b */ /* 0x000fe20008000016 */
[----:B------:R-:W-:Y:S01]  /*40a0*/  UMOV UR4, 0x20fd8164 ;  /* 0x20fd816400047882 */ /* 0x000fe20000000000 */
[----:B------:R-:W-:Y:S01]  /*40b0*/  UMOV UR5, 0x3da8ff83 ;  /* 0x3da8ff8300057882 */ /* 0x000fe20000000000 */
[----:B------:R-:W0:Y:S01]  /*40c0*/  MUFU.RSQ64H R9, R17 ;  /* 0x0000001100097308 */ /* 0x000e220000001c00 */
[----:B------:R-:W-:Y:S01]  /*40d0*/  VIADD R8, R17, 0xfcb00000 ;  /* 0xfcb0000011087836 */ /* 0x000fe20000000000 */
[----:B------:R-:W-:-:S03]  /*40e0*/  ISETP.NE.U32.AND.EX P0, PT, RZ, RZ, PT, P0 ;  /* 0x000000ffff00720c */ /* 0x000fc60003f05100 */
[----:B------:R-:W-:-:S08]  /*40f0*/  DMUL R24, R22, R22 ;  /* 0x0000001616187228 */ /* 0x000fd00000000000 */
[C---:B------:R-:W-:Y:S01]  /*4100*/  DFMA R14, R24.reuse, -UR4, R14 ;  /* 0x80000004180e7c2b */ /* 0x040fe2000800000e */
[----:B------:R-:W-:Y:S01]  /*4110*/  UMOV UR4, 0xf9785eba ;  /* 0xf9785eba00047882 */ /* 0x000fe20000000000 */
[----:B------:R-:W-:Y:S02]  /*4120*/  UMOV UR5, 0x3de5db65 ;  /* 0x3de5db6500057882 */ /* 0x000fe40000000000 */
[----:B------:R-:W-:Y:S01]  /*4130*/  DFMA R28, R24, UR4, -R28 ;  /* 0x00000004181c7c2b */ /* 0x000fe2000800081c */
[----:B------:R-:W-:Y:S01]  /*4140*/  UMOV UR4, 0x8e06e6d9 ;  /* 0x8e06e6d900047882 */ /* 0x000fe20000000000 */
[----:B------:R-:W-:Y:S01]  /*4150*/  UMOV UR5, 0x3e927e4f ;  /* 0x3e927e4f00057882 */ /* 0x000fe20000000000 */
[----:B0-----:R-:W-:Y:S02]  /*4160*/  DMUL R32, R8, R8 ;  /* 0x0000000808207228 */ /* 0x001fe40000000000 */
[----:B------:R-:W-:Y:S01]  /*4170*/  DFMA R14, R24, R14, -UR4 ;  /* 0x80000004180e7e2b */ /* 0x000fe2000800000e */
[----:B------:R-:W-:Y:S01]  /*4180*/  UMOV UR4, 0x69ace392 ;  /* 0x69ace39200047882 */ /* 0x000fe20000000000 */
[----:B------:R-:W-:-:S02]  /*4190*/  UMOV UR5, 0x3ec71de3 ;  /* 0x3ec71de300057882 */ /* 0x000fc40000000000 */
[C---:B------:R-:W-:Y:S01]  /*41a0*/  DFMA R28, R24.reuse, R28, UR4 ;  /* 0x00000004181c7e2b */ /* 0x040fe2000800001c */
[----:B------:R-:W-:Y:S01]  /*41b0*/  UMOV UR4, 0x19ddbce9 ;  /* 0x19ddbce900047882 */ /* 0x000fe20000000000 */
[----:B------:R-:W-:Y:S02]  /*41c0*/  UMOV UR5, 0x3efa01a0 ;  /* 0x3efa01a000057882 */ /* 0x000fe40000000000 */
[C---:B------:R-:W-:Y:S01]  /*41d0*/  DFMA R14, R24.reuse, R14, UR4 ;  /* 0x00000004180e7e2b */ /* 0x040fe2000800000e */
[----:B------:R-:W-:Y:S01]  /*41e0*/  UMOV UR4, 0x19db62a1 ;  /* 0x19db62a100047882 */ /* 0x000fe20000000000 */
[----:B------:R-:W-:Y:S02]  /*41f0*/  UMOV UR5, 0x3f2a01a0 ;  /* 0x3f2a01a000057882 */ /* 0x000fe40000000000 */
[----:B------:R-:W-:Y:S01]  /*4200*/  DFMA R30, R24, R28, -UR4 ;  /* 0x80000004181e7e2b */ /* 0x000fe2000800001c */
[----:B------:R-:W-:Y:S01]  /*4210*/  UMOV UR4, 0x16c15d47 ;  /* 0x16c15d4700047882 */ /* 0x000fe20000000000 */
[----:B------:R-:W-:-:S02]  /*4220*/  UMOV UR5, 0x3f56c16c ;  /* 0x3f56c16c00057882 */ /* 0x000fc40000000000 */
[----:B------:R-:W-:Y:S01]  /*4230*/  DFMA R28, R24, R14, -UR4 ;  /* 0x80000004181c7e2b */ /* 0x000fe2000800000e */
[----:B------:R-:W-:Y:S01]  /*4240*/  UMOV UR4, 0x11110818 ;  /* 0x1111081800047882 */ /* 0x000fe20000000000 */
[----:B------:R-:W-:Y:S01]  /*4250*/  UMOV UR5, 0x3f811111 ;  /* 0x3f81111100057882 */ /* 0x000fe20000000000 */
[----:B------:R-:W-:Y:S02]  /*4260*/  DFMA R14, -R32, R16, 1 ;  /* 0x3ff00000200e742b */ /* 0x000fe40000000110 */
[C---:B------:R-:W-:Y:S01]  /*4270*/  DFMA R30, R24.reuse, R30, UR4 ;  /* 0x00000004181e7e2b */ /* 0x040fe2000800001e */
[----:B------:R-:W-:Y:S01]  /*4280*/  UMOV UR4, 0x55555551 ;  /* 0x5555555100047882 */ /* 0x000fe20000000000 */
[----:B------:R-:W-:Y:S02]  /*4290*/  UMOV UR5, 0x3fa55555 ;  /* 0x3fa5555500057882 */ /* 0x000fe40000000000 */
[----:B------:R-:W-:Y:S01]  /*42a0*/  DFMA R28, R24, R28, UR4 ;  /* 0x00000004181c7e2b */ /* 0x000fe2000800001c */
[----:B------:R-:W-:Y:S01]  /*42b0*/  UMOV UR4, 0x55555554 ;  /* 0x5555555400047882 */ /* 0x000fe20000000000 */
[----:B------:R-:W-:Y:S01]  /*42c0*/  UMOV UR5, 0x3fc55555 ;  /* 0x3fc5555500057882 */ /* 0x000fe20000000000 */
[----:B------:R-:W-:-:S02]  /*42d0*/  DFMA R34, R14, R34, 0.5 ;  /* 0x3fe000000e22742b */ /* 0x000fc40000000022 */
[----:B------:R-:W-:Y:S02]  /*42e0*/  DFMA R30, R24, R30, -UR4 ;  /* 0x80000004181e7e2b */ /* 0x000fe4000800001e */
[----:B------:R-:W-:Y:S02]  /*42f0*/  DMUL R14, R8, R14 ;  /* 0x0000000e080e7228 */ /* 0x000fe40000000000 */
[C---:B------:R-:W-:Y:S01]  /*4300*/  DFMA R32, R24.reuse, R28, -0.5 ;  /* 0xbfe000001820742b */ /* 0x040fe2000000001c */
[----:B------:R-:W0:Y:S03]  /*4310*/  FRND.F64.TRUNC R28, R20 ;  /* 0x00000014001c7313 */ /* 0x000e26000030d800 */
[----:B------:R-:W-:Y:S02]  /*4320*/  DFMA R30, R24, R30, RZ ;  /* 0x0000001e181e722b */ /* 0x000fe400000000ff */
[----:B------:R-:W-:-:S02]  /*4330*/  DFMA R14, R34, R14, R8 ;  /* 0x0000000e220e722b */ /* 0x000fc40000000008 */
[----:B------:R-:W-:-:S04]  /*4340*/  DFMA R24, R24, R32, 1 ;  /* 0x3ff000001818742b */ /* 0x000fc80000000020 */
[----:B------:R-:W-:Y:S02]  /*4350*/  DFMA R30, R22, R30, R22 ;  /* 0x0000001e161e722b */ /* 0x000fe40000000016 */
[----:B------:R-:W-:Y:S02]  /*4360*/  DMUL R22, R14, R16 ;  /* 0x000000100e167228 */ /* 0x000fe40000000000 */
[----:B0-----:R-:W-:Y:S01]  /*4370*/  DSETP.NEU.AND P2, PT, R20, R28, PT ;  /* 0x0000001c1400722a */ /* 0x001fe20003f4d000 */
[----:B------:R-:W-:Y:S02]  /*4380*/  VIADD R21, R15, 0xfff00000 ;  /* 0xfff000000f157836 */ /* 0x000fe40000000000 */
[----:B------:R-:W-:-:S03]  /*4390*/  IMAD.MOV.U32 R20, RZ, RZ, R14 ;  /* 0x000000ffff147224 */ /* 0x000fc600078e000e */
[----:B------:R-:W-:Y:S02]  /*43a0*/  FSEL R5, R25, R31, !P0 ;  /* 0x0000001f19057208 */ /* 0x000fe40004000000 */
[----:B------:R-:W-:Y:S01]  /*43b0*/  FSEL R29, R24, R30, !P0 ;  /* 0x0000001e181d7208 */ /* 0x000fe20004000000 */
[----:B------:R-:W-:Y:S01]  /*43c0*/  DFMA R24, R22, -R22, R16 ;  /* 0x800000161618722b */ /* 0x000fe20000000010 */
[----:B------:R-:W-:Y:S02]  /*43d0*/  ISETP.GE.U32.AND P0, PT, R8, 0x7ca00000, PT ;  /* 0x7ca000000800780c */ /* 0x000fe40003f06070 */
[----:B------:R-:W-:Y:S02]  /*43e0*/  @P1 LOP3.LUT R5, R5, 0x80000000, RZ, 0x3c, !PT ;  /* 0x8000000005051812 */ /* 0x000fe400078e3cff */
[----:B------:R-:W-:Y:S02]  /*43f0*/  FSEL R28, R26, R29, !P2 ;  /* 0x0000001d1a1c7208 */ /* 0x000fe40005000000 */
[----:B------:R-:W-:Y:S01]  /*4400*/  FSEL R29, R27, R5, !P2 ;  /* 0x000000051b1d7208 */ /* 0x000fe20005000000 */
[----:B------:R-:W-:-:S05]  /*4410*/  DFMA R26, R24, R20, R22 ;  /* 0x00000014181a722b */ /* 0x000fca0000000016 */
[----:B------:R-:W-:Y:S01]  /*4420*/  DMUL R6, R6, R28 ;  /* 0x0000001c06067228 */ /* 0x000fe20000000000 */
[----:B------:R-:W-:Y:S10]  /*4430*/  @!P0 BRA `(.L_x_30) ;  /* 0x00000000002c8947 */ /* 0x000ff40003800000 */
[----:B------:R-:W-:Y:S01]  /*4440*/  IMAD.MOV.U32 R29, RZ, RZ, R25 ;  /* 0x000000ffff1d7224 */ /* 0x000fe200078e0019 */
[----:B------:R-:W-:Y:S01]  /*4450*/  MOV R10, 0x44f0 ;  /* 0x000044f0000a7802 */ /* 0x000fe20000000f00 */
[----:B------:R-:W-:Y:S02]  /*4460*/  IMAD.MOV.U32 R25, RZ, RZ, R23 ;  /* 0x000000ffff197224 */ /* 0x000fe400078e0017 */
[----:B------:R-:W-:Y:S02]  /*4470*/  IMAD.MOV.U32 R18, RZ, RZ, R14 ;  /* 0x000000ffff127224 */ /* 0x000fe400078e000e */
[----:B------:R-:W-:Y:S02]  /*4480*/  IMAD.MOV.U32 R28, RZ, RZ, R24 ;  /* 0x000000ffff1c7224 */ /* 0x000fe400078e0018 */
[----:B------:R-:W-:Y:S02]  /*4490*/  IMAD.MOV.U32 R23, RZ, RZ, R21 ;  /* 0x000000ffff177224 */ /* 0x000fe400078e0015 */
[----:B------:R-:W-:-:S02]  /*44a0*/  IMAD.MOV.U32 R24, RZ, RZ, R22 ;  /* 0x000000ffff187224 */ /* 0x000fc400078e0016 */
[----:B------:R-:W-:Y:S02]  /*44b0*/  IMAD.MOV.U32 R14, RZ, RZ, R8 ;  /* 0x000000ffff0e7224 */ /* 0x000fe400078e0008 */
[----:B------:R-:W-:Y:S02]  /*44c0*/  IMAD.MOV.U32 R20, RZ, RZ, R16 ;  /* 0x000000ffff147224 */ /* 0x000fe400078e0010 */
[----:B------:R-:W-:-:S07]  /*44d0*/  IMAD.MOV.U32 R21, RZ, RZ, R17 ;  /* 0x000000ffff157224 */ /* 0x000fce00078e0011 */
[----:B------:R-:W-:Y:S05]  /*44e0*/  CALL.REL.NOINC `($__internal_2_$__cuda_sm20_dsqrt_rn_f64_mediumpath_v1) ;  /* 0x0000003400007944 */ /* 0x000fea0003c00000 */
.L_x_30:
[----:B------:R-:W-:Y:S05]  /*44f0*/  BSYNC.RECONVERGENT B1 ;  /* 0x0000000000017941 */ /* 0x000fea0003800200 */
.L_x_29:
[----:B------:R-:W-:-:S08]  /*4500*/  DFMA R6, R6, R26, R16 ;  /* 0x0000001a0606722b */ /* 0x000fd00000000010 */
[----:B------:R-:W-:-:S06]  /*4510*/  DADD R6, R6, 0.5 ;  /* 0x3fe0000006067429 */ /* 0x000fcc0000000000 */
[----:B------:R0:W1:Y:S01]  /*4520*/  F2I.U32.F64.TRUNC R5, R6 ;  /* 0x0000000600057311 */ /* 0x000062000030d000 */
[----:B------:R-:W-:Y:S05]  /*4530*/  BRA `(.L_x_22) ;  /* 0x0000000c00b47947 */ /* 0x000fea0003800000 */
.L_x_23:
[----:B------:R0:W2:Y:S01]  /*4540*/  F2F.F32.F64 R15, R16 ;  /* 0x00000010000f7310 */ /* 0x0000a20000301000 */
[----:B------:R-:W-:Y:S01]  /*4550*/  IMAD.MOV.U32 R13, RZ, RZ, 0x3fb75b84 ;  /* 0x3fb75b84ff0d7424 */ /* 0x000fe200078e00ff */
[----:B------:R-:W-:Y:S01]  /*4560*/  UMOV UR4, 0xfefa39ef ;  /* 0xfefa39ef00047882 */ /* 0x000fe20000000000 */
[----:B------:R-:W-:Y:S01]  /*4570*/  UMOV UR5, 0x3fe62e42 ;  /* 0x3fe62e4200057882 */ /* 0x000fe20000000000 */
[----:B------:R-:W-:Y:S01]  /*4580*/  BSSY.RECONVERGENT B1, `(.L_x_31) ;  /* 0x00000e4000017945 */ /* 0x000fe20003800200 */
[----:B0-----:R-:W-:-:S03]  /*4590*/  IMAD.MOV.U32 R16, RZ, RZ, 0x3e5807d3 ;  /* 0x3e5807d3ff107424 */ /* 0x001fc600078e00ff */
[----:B--2---:R-:W0:Y:S01]  /*45a0*/  MUFU.LG2 R18, R15 ;  /* 0x0000000f00127308 */ /* 0x004e220000000c00 */
[C---:B------:R-:W-:Y:S01]  /*45b0*/  FADD R10, R15.reuse, -0.12400979548692703247 ;  /* 0xbdfdf8d90f0a7421 */ /* 0x040fe20000000000 */
[----:B------:R-:W-:-:S06]  /*45c0*/  FADD R19, R15, -1.9738116264343261719 ;  /* 0xbffca5dc0f137421 */ /* 0x000fcc0000000000 */
[----:B------:R-:W2:Y:S08]  /*45d0*/  MUFU.RSQ R10, R10 ;  /* 0x0000000a000a7308 */ /* 0x000eb00000001400 */
[----:B------:R-:W4:Y:S08]  /*45e0*/  MUFU.RSQ R19, R19 ;  /* 0x0000001300137308 */ /* 0x000f300000001400 */
[----:B0-----:R-:W0:Y:S01]  /*45f0*/  F2F.F64.F32 R8, R18 ;  /* 0x0000001200087310 */ /* 0x001e220000201800 */
[----:B--2---:R-:W-:-:S07]  /*4600*/  FFMA R14, R10, R13, 0.00025361074949614703655 ;  /* 0x3984f70f0a0e7423 */ /* 0x004fce000000000d */
[----:B------:R2:W1:Y:S01]  /*4610*/  MUFU.RCP R13, R14 ;  /* 0x0000000e000d7308 */ /* 0x0004620000001000 */
[----:B----4-:R-:W-:Y:S01]  /*4620*/  FFMA R10, R19, R16, 0.94201731681823730469 ;  /* 0x3f71280c130a7423 */ /* 0x010fe20000000010 */
[----:B0-----:R-:W-:-:S06]  /*4630*/  DMUL R8, R8, UR4 ;  /* 0x0000000408087c28 */ /* 0x001fcc0008000000 */
[----:B------:R2:W0:Y:S05]  /*4640*/  F2F.F32.F64 R12, R8 ;  /* 0x00000008000c7310 */ /* 0x00042a0000301000 */
.L_x_40:
[----:B--2---:R-:W-:Y:S01]  /*4650*/  SHF.R.U32.HI R8, RZ, 0x2, R5 ;  /* 0x00000002ff087819 */ /* 0x004fe20000011605 */
[----:B------:R-:W-:Y:S01]  /*4660*/  UMOV UR4, 0xfefa39ef ;  /* 0xfefa39ef00047882 */ /* 0x000fe20000000000 */
[----:B------:R-:W-:Y:S01]  /*4670*/  UMOV UR5, 0x3fe62e42 ;  /* 0x3fe62e4200057882 */ /* 0x000fe20000000000 */
[----:B------:R-:W-:Y:S01]  /*4680*/  BSSY.RECONVERGENT B2, `(.L_x_32) ;  /* 0x00000c0000027945 */ /* 0x000fe20003800200 */
[----:B------:R-:W-:Y:S01]  /*4690*/  LOP3.LUT R8, R8, R5, RZ, 0x3c, !PT ;  /* 0x0000000508087212 */ /* 0x000fe200078e3cff */
[----:B-1-3--:R-:W-:-:S04]  /*46a0*/  IMAD.SHL.U32 R5, R3, 0x10, RZ ;  /* 0x0000001003057824 */ /* 0x00afc800078e00ff */
[----:B------:R-:W-:-:S05]  /*46b0*/  IMAD.SHL.U32 R9, R8, 0x2, RZ ;  /* 0x0000000208097824 */ /* 0x000fca00078e00ff */
[----:B------:R-:W-:-:S04]  /*46c0*/  LOP3.LUT R8, R8, R9, R5, 0x96, !PT ;  /* 0x0000000908087212 */ /* 0x000fc800078e9605 */
[----:B------:R-:W-:Y:S01]  /*46d0*/  LOP3.LUT R21, R8, R3, RZ, 0x3c, !PT ;  /* 0x0000000308157212 */ /* 0x000fe200078e3cff */
[----:B------:R-:W-:-:S03]  /*46e0*/  IMAD.MOV.U32 R8, RZ, RZ, 0x2f800000 ;  /* 0x2f800000ff087424 */ /* 0x000fc600078e00ff */
[C---:B------:R-:W-:Y:S01]  /*46f0*/  IADD3 R5, PT, PT, R4.reuse, 0x587c5, R21 ;  /* 0x000587c504057810 */ /* 0x040fe20007ffe015 */
[----:B------:R-:W-:-:S03]  /*4700*/  VIADD R4, R4, 0xb0f8a ;  /* 0x000b0f8a04047836 */ /* 0x000fc60000000000 */
[----:B------:R-:W-:-:S05]  /*4710*/  I2FP.F32.U32 R5, R5 ;  /* 0x0000000500057245 */ /* 0x000fca0000201000 */
[----:B------:R-:W-:-:S06]  /*4720*/  FFMA R18, R5, R8, 1.1641532182693481445e-10 ;  /* 0x2f00000005127423 */ /* 0x000fcc0000000008 */
[----:B------:R-:W1:Y:S02]  /*4730*/  MUFU.RSQ R18, R18 ;  /* 0x0000001200127308 */ /* 0x000e640000001400 */
[----:B-1----:R-:W-:-:S06]  /*4740*/  FADD R19, R18, -1 ;  /* 0xbf80000012137421 */ /* 0x002fcc0000000000 */
[----:B------:R-:W1:Y:S08]  /*4750*/  MUFU.LG2 R19, R19 ;  /* 0x0000001300137308 */ /* 0x000e700000000c00 */
[----:B-1----:R-:W1:Y:S02]  /*4760*/  F2F.F64.F32 R16, R19 ;  /* 0x0000001300107310 */ /* 0x002e640000201800 */
[----:B-1----:R-:W-:Y:S01]  /*4770*/  DMUL R16, R16, UR4 ;  /* 0x0000000410107c28 */ /* 0x002fe20008000000 */
[----:B------:R-:W-:Y:S01]  /*4780*/  UMOV UR4, 0x652b82fe ;  /* 0x652b82fe00047882 */ /* 0x000fe20000000000 */
[----:B------:R-:W-:-:S08]  /*4790*/  UMOV UR5, 0x3ff71547 ;  /* 0x3ff7154700057882 */ /* 0x000fd00000000000 */
[----:B------:R-:W1:Y:S02]  /*47a0*/  F2F.F32.F64 R17, R16 ;  /* 0x0000001000117310 */ /* 0x000e640000301000 */
[----:B-1----:R-:W-:Y:S01]  /*47b0*/  FADD R20, R10, R17 ;  /* 0x000000110a147221 */ /* 0x002fe20000000000 */
[----:B------:R-:W-:-:S03]  /*47c0*/  SHF.R.U32.HI R17, RZ, 0x2, R6 ;  /* 0x00000002ff117819 */ /* 0x000fc60000011606 */
[----:B------:R-:W-:Y:S01]  /*47d0*/  FFMA R9, -R13, R20, R15 ;  /* 0x000000140d097223 */ /* 0x000fe2000000010f */
[----:B------:R-:W-:Y:S01]  /*47e0*/  LOP3.LUT R17, R17, R6, RZ, 0x3c, !PT ;  /* 0x0000000611117212 */ /* 0x000fe200078e3cff */
[----:B------:R-:W-:Y:S02]  /*47f0*/  IMAD.SHL.U32 R6, R21, 0x10, RZ ;  /* 0x0000001015067824 */ /* 0x000fe400078e00ff */
[----:B------:R-:W1:Y:S02]  /*4800*/  FRND.FLOOR R5, R9 ;  /* 0x0000000900057307 */ /* 0x000e640000205000 */
[----:B-1----:R-:W-:Y:S01]  /*4810*/  FADD R23, R15, -R5 ;  /* 0x800000050f177221 */ /* 0x002fe20000000000 */
[----:B------:R-:W-:-:S03]  /*4820*/  FADD R20, R5, 1 ;  /* 0x3f80000005147421 */ /* 0x000fc60000000000 */
[C---:B------:R-:W-:Y:S01]  /*4830*/  FFMA R26, R14.reuse, R23, -R10 ;  /* 0x000000170e1a7223 */ /* 0x040fe2000000080a */
[----:B------:R-:W-:Y:S02]  /*4840*/  FADD R25, R15, -R20 ;  /* 0x800000140f197221 */ /* 0x000fe40000000000 */
[----:B------:R-:W1:Y:S02]  /*4850*/  F2I.TRUNC.NTZ R20, R20 ;  /* 0x0000001400147305 */ /* 0x000e64000020f100 */
[----:B------:R-:W-:-:S06]  /*4860*/  FFMA R25, R14, R25, -R10 ;  /* 0x000000190e197223 */ /* 0x000fcc000000080a */
[----:B------:R-:W2:Y:S01]  /*4870*/  F2F.F64.F32 R22, R26 ;  /* 0x0000001a00167310 */ /* 0x000ea20000201800 */
[----:B-1----:R-:W-:-:S07]  /*4880*/  ISETP.GE.AND P0, PT, R20, 0x9, PT ;  /* 0x000000091400780c */ /* 0x002fce0003f06270 */
[----:B------:R-:W1:Y:S01]  /*4890*/  F2F.F64.F32 R18, R25 ;  /* 0x0000001900127310 */ /* 0x000e620000201800 */
[----:B--2---:R-:W-:Y:S02]  /*48a0*/  DMUL R22, R22, UR4 ;  /* 0x0000000416167c28 */ /* 0x004fe40008000000 */
[----:B-1----:R-:W-:-:S08]  /*48b0*/  DMUL R18, R18, UR4 ;  /* 0x0000000412127c28 */ /* 0x002fd00008000000 */
[----:B------:R-:W1:Y:S08]  /*48c0*/  F2F.F32.F64 R22, R22 ;  /* 0x0000001600167310 */ /* 0x000e700000301000 */
[----:B------:R-:W2:Y:S08]  /*48d0*/  F2F.F32.F64 R18, R18 ;  /* 0x0000001200127310 */ /* 0x000eb00000301000 */
[----:B-1----:R-:W1:Y:S08]  /*48e0*/  MUFU.EX2 R16, R22 ;  /* 0x0000001600107308 */ /* 0x002e700000000800 */
[----:B--2---:R-:W2:Y:S01]  /*48f0*/  MUFU.EX2 R24, R18 ;  /* 0x0000001200187308 */ /* 0x004ea20000000800 */
[----:B-1----:R-:W-:-:S04]  /*4900*/  FADD R16, R16, 1 ;  /* 0x3f80000010107421 */ /* 0x002fc80000000000 */
[----:B------:R-:W-:Y:S01]  /*4910*/  FMUL R25, R16, R16 ;  /* 0x0000001010197220 */ /* 0x000fe20000400000 */
[----:B------:R-:W-:Y:S02]  /*4920*/  IMAD.SHL.U32 R16, R17, 0x2, RZ ;  /* 0x0000000211107824 */ /* 0x000fe400078e00ff */
[----:B--2---:R-:W-:-:S03]  /*4930*/  FADD R24, R24, 1 ;  /* 0x3f80000018187421 */ /* 0x004fc60000000000 */
[----:B------:R-:W-:Y:S01]  /*4940*/  LOP3.LUT R6, R17, R16, R6, 0x96, !PT ;  /* 0x0000001011067212 */ /* 0x000fe200078e9606 */
[----:B------:R-:W-:Y:S01]  /*4950*/  MUFU.RCP R25, R25 ;  /* 0x0000001900197308 */ /* 0x000fe20000001000 */
[----:B------:R-:W-:Y:S01]  /*4960*/  FMUL R24, R24, R24 ;  /* 0x0000001818187220 */ /* 0x000fe20000400000 */
[----:B------:R-:W-:Y:S02]  /*4970*/  I2FP.F32.S32 R16, R20 ;  /* 0x0000001400107245 */ /* 0x000fe40000201400 */
[----:B------:R-:W-:-:S04]  /*4980*/  LOP3.LUT R23, R6, R21, RZ, 0x3c, !PT ;  /* 0x0000001506177212 */ /* 0x000fc800078e3cff */
[----:B------:R-:W1:Y:S01]  /*4990*/  MUFU.RCP R18, R24 ;  /* 0x0000001800127308 */ /* 0x000e620000001000 */
[----:B------:R-:W-:-:S05]  /*49a0*/  IMAD.IADD R6, R23, 0x1, R4 ;  /* 0x0000000117067824 */ /* 0x000fca00078e0204 */
[----:B------:R-:W-:Y:S02]  /*49b0*/  I2FP.F32.U32 R19, R6 ;  /* 0x0000000600137245 */ /* 0x000fe40000201000 */
[----:B------:R-:W2:Y:S03]  /*49c0*/  F2F.F64.F32 R16, |R16| ;  /* 0x4000001000107310 */ /* 0x000ea60000201800 */
[----:B------:R-:W-:Y:S01]  /*49d0*/  FFMA R6, R19, R8, 1.1641532182693481445e-10 ;  /* 0x2f00000013067423 */ /* 0x000fe20000000008 */
[----:B------:R-:W-:Y:S02]  /*49e0*/  IMAD.MOV.U32 R8, RZ, RZ, R7 ;  /* 0x000000ffff087224 */ /* 0x000fe400078e0007 */
[----:B------:R-:W-:Y:S02]  /*49f0*/  IMAD.MOV.U32 R19, RZ, RZ, R2 ;  /* 0x000000ffff137224 */ /* 0x000fe400078e0002 */
[----:B------:R-:W-:-:S02]  /*4a00*/  IMAD.MOV.U32 R7, RZ, RZ, R3 ;  /* 0x000000ffff077224 */ /* 0x000fc400078e0003 */
[----:B-1----:R-:W-:Y:S01]  /*4a10*/  FADD R18, R18, -R25 ;  /* 0x8000001912127221 */ /* 0x002fe20000000000 */
[----:B------:R-:W-:Y:S02]  /*4a20*/  IMAD.MOV.U32 R2, RZ, RZ, R21 ;  /* 0x000000ffff027224 */ /* 0x000fe400078e0015 */
[----:B------:R-:W-:Y:S01]  /*4a30*/  IMAD.MOV.U32 R3, RZ, RZ, R23 ;  /* 0x000000ffff037224 */ /* 0x000fe200078e0017 */
[----:B------:R-:W-:Y:S06]  /*4a40*/  @!P0 BRA `(.L_x_33) ;  /* 0x0000000400fc8947 */ /* 0x000fec0003800000 */
[----:B--2---:R-:W1:Y:S01]  /*4a50*/  MUFU.RCP64H R21, R17 ;  /* 0x0000001100157308 */ /* 0x004e620000001800 */
[----:B------:R-:W-:Y:S01]  /*4a60*/  VIADD R20, R17, 0x300402 ;  /* 0x0030040211147836 */ /* 0x000fe20000000000 */
[----:B------:R-:W-:Y:S04]  /*4a70*/  BSSY.RECONVERGENT B3, `(.L_x_34) ;  /* 0x000000c000037945 */ /* 0x000fe80003800200 */
[----:B------:R-:W-:Y:S01]  /*4a80*/  FSETP.GEU.AND P0, PT, |R20|, 5.8789094863358348022e-39, PT ;  /* 0x004004021400780b */ /* 0x000fe20003f0e200 */
[----:B-1----:R-:W-:-:S08]  /*4a90*/  DFMA R22, -R16, R20, 1 ;  /* 0x3ff000001016742b */ /* 0x002fd00000000114 */
[----:B------:R-:W-:-:S08]  /*4aa0*/  DFMA R22, R22, R22, R22 ;  /* 0x000000161616722b */ /* 0x000fd00000000016 */
[----:B------:R-:W-:-:S08]  /*4ab0*/  DFMA R22, R20, R22, R20 ;  /* 0x000000161416722b */ /* 0x000fd00000000014 */
[----:B------:R-:W-:-:S08]  /*4ac0*/  DFMA R24, -R16, R22, 1 ;  /* 0x3ff000001018742b */ /* 0x000fd00000000116 */
[----:B------:R-:W-:Y:S01]  /*4ad0*/  DFMA R20, R22, R24, R22 ;  /* 0x000000181614722b */ /* 0x000fe20000000016 */
[----:B------:R-:W-:Y:S10]  /*4ae0*/  @P0 BRA `(.L_x_35) ;  /* 0x0000000000100947 */ /* 0x000ff40003800000 */
[----:B------:R-:W-:Y:S02]  /*4af0*/  LOP3.LUT R20, R17, 0x7fffffff, RZ, 0xc0, !PT ;  /* 0x7fffffff11147812 */ /* 0x000fe400078ec0ff */
[----:B------:R-:W-:-:S03]  /*4b00*/  MOV R24, 0x4b30 ;  /* 0x00004b3000187802 */ /* 0x000fc60000000f00 */
[----:B------:R-:W-:-:S07]  /*4b10*/  VIADD R25, R20, 0xfff00000 ;  /* 0xfff0000014197836 */ /* 0x000fce0000000000 */
[----:B0-----:R-:W-:Y:S05]  /*4b20*/  CALL.REL.NOINC `($__internal_0_$__cuda_sm20_dblrcp_rn_slowpath_v3) ;  /* 0x0000002400307944 */ /* 0x001fea0003c00000 */
.L_x_35:
[----:B------:R-:W-:Y:S05]  /*4b30*/  BSYNC.RECONVERGENT B3 ;  /* 0x0000000000037941 */ /* 0x000fea0003800200 */
.L_x_34:
[----:B------:R-:W-:Y:S01]  /*4b40*/  DMUL R24, R20, R20 ;  /* 0x0000001414187228 */ /* 0x000fe20000000000 */
[----:B------:R-:W-:Y:S01]  /*4b50*/  IMAD.MOV.U32 R22, RZ, RZ, -0x6d8c7041 ;  /* 0x92738fbfff167424 */ /* 0x000fe200078e00ff */
[----:B------:R-:W-:Y:S01]  /*4b60*/  UMOV UR4, 0x34783f9 ;  /* 0x034783f900047882 */ /* 0x000fe20000000000 */
[----:B------:R-:W-:Y:S01]  /*4b70*/  IMAD.MOV.U32 R23, RZ, RZ, 0x3f4b68b9 ;  /* 0x3f4b68b9ff177424 */ /* 0x000fe200078e00ff */
[----:B------:R-:W-:Y:S01]  /*4b80*/  UMOV UR5, 0x3f5ac321 ;  /* 0x3f5ac32100057882 */ /* 0x000fe20000000000 */
[----:B------:R-:W-:Y:S01]  /*4b90*/  ISETP.GT.AND P0, PT, R17, 0xfffff, PT ;  /* 0x000fffff1100780c */ /* 0x000fe20003f04270 */
[----:B------:R-:W-:Y:S01]  /*4ba0*/  IMAD.MOV.U32 R33, RZ, RZ, R17 ;  /* 0x000000ffff217224 */ /* 0x000fe200078e0011 */
[----:B------:R-:W-:Y:S01]  /*4bb0*/  BSSY.RECONVERGENT B3, `(.L_x_36) ;  /* 0x0000062000037945 */ /* 0x000fe20003800200 */
[----:B------:R-:W-:Y:S01]  /*4bc0*/  IMAD.MOV.U32 R32, RZ, RZ, -0x3ff ;  /* 0xfffffc01ff207424 */ /* 0x000fe200078e00ff */
[----:B------:R-:W-:Y:S01]  /*4bd0*/  DFMA R22, R24, -UR4, R22 ;  /* 0x8000000418167c2b */ /* 0x000fe20008000016 */
[----:B------:R-:W-:Y:S01]  /*4be0*/  UMOV UR4, 0x1e4f7b8c ;  /* 0x1e4f7b8c00047882 */ /* 0x000fe20000000000 */
[----:B------:R-:W-:Y:S01]  /*4bf0*/  UMOV UR5, 0x3f4380d0 ;  /* 0x3f4380d000057882 */ /* 0x000fe20000000000 */
[----:B------:R-:W-:-:S05]  /*4c00*/  IMAD.MOV.U32 R30, RZ, RZ, R16 ;  /* 0x000000ffff1e7224 */ /* 0x000fca00078e0010 */
[----:B------:R-:W-:Y:S01]  /*4c10*/  DFMA R26, R24, R22, -UR4 ;  /* 0x80000004181a7e2b */ /* 0x000fe20008000016 */
[----:B------:R-:W-:Y:S01]  /*4c20*/  UMOV UR4, 0xa29f7264 ;  /* 0xa29f726400047882 */ /* 0x000fe20000000000 */
[----:B------:R-:W-:Y:S01]  /*4c30*/  UMOV UR5, 0x3f4a019f ;  /* 0x3f4a019f00057882 */ /* 0x000fe20000000000 */
[----:B------:R-:W-:Y:S02]  /*4c40*/  IMAD.MOV.U32 R22, RZ, RZ, R16 ;  /* 0x000000ffff167224 */ /* 0x000fe400078e0010 */
[----:B------:R-:W-:Y:S01]  /*4c50*/  IMAD.MOV.U32 R23, RZ, RZ, R17 ;  /* 0x000000ffff177224 */ /* 0x000fe200078e0011 */
[----:B------:R-:W-:Y:S01]  /*4c60*/  @!P0 DMUL R22, R16, 1.80143985094819840000e+16 ;  /* 0x4350000010168828 */ /* 0x000fe20000000000 */
[----:B------:R-:W-:Y:S01]  /*4c70*/  @!P0 IMAD.MOV.U32 R32, RZ, RZ, -0x435 ;  /* 0xfffffbcbff208424 */ /* 0x000fe200078e00ff */
[----:B------:R-:W-:Y:S01]  /*4c80*/  DFMA R26, R24, R26, UR4 ;  /* 0x00000004181a7e2b */ /* 0x000fe2000800001a */
[----:B------:R-:W-:Y:S01]  /*4c90*/  UMOV UR4, 0x16b2acec ;  /* 0x16b2acec00047882 */ /* 0x000fe20000000000 */
[----:B------:R-:W-:-:S06]  /*4ca0*/  UMOV UR5, 0x3f66c16c ;  /* 0x3f66c16c00057882 */ /* 0x000fcc0000000000 */
[----:B------:R-:W-:Y:S01]  /*4cb0*/  DFMA R26, R24, R26, -UR4 ;  /* 0x80000004181a7e2b */ /* 0x000fe2000800001a */
[----:B------:R-:W-:Y:S01]  /*4cc0*/  @!P0 IMAD.MOV.U32 R33, RZ, RZ, R23 ;  /* 0x000000ffff218224 */ /* 0x000fe200078e0017 */
[----:B------:R-:W-:Y:S01]  /*4cd0*/  UMOV UR4, 0x55555545 ;  /* 0x5555554500047882 */ /* 0x000fe20000000000 */
[----:B------:R-:W-:Y:S01]  /*4ce0*/  UMOV UR5, 0x3fb55555 ;  /* 0x3fb5555500057882 */ /* 0x000fe20000000000 */
[----:B------:R-:W-:-:S04]  /*4cf0*/  @!P0 IMAD.MOV.U32 R30, RZ, RZ, R22 ;  /* 0x000000ffff1e8224 */ /* 0x000fc800078e0016 */
[----:B------:R-:W-:Y:S01]  /*4d00*/  DFMA R24, R24, R26, UR4 ;  /* 0x0000000418187e2b */ /* 0x000fe2000800001a */
[----:B------:R-:W-:Y:S01]  /*4d10*/  UMOV UR4, 0xc864beae ;  /* 0xc864beae00047882 */ /* 0x000fe20000000000 */
[----:B------:R-:W-:Y:S01]  /*4d20*/  VIADD R26, R33, 0xffffffff ;  /* 0xffffffff211a7836 */ /* 0x000fe20000000000 */
[----:B------:R-:W-:-:S04]  /*4d30*/  UMOV UR5, 0x3fed67f1 ;  /* 0x3fed67f100057882 */ /* 0x000fc80000000000 */
[----:B------:R-:W-:Y:S01]  /*4d40*/  ISETP.GT.U32.AND P1, PT, R26, 0x7feffffe, PT ;  /* 0x7feffffe1a00780c */ /* 0x000fe20003f24070 */
[----:B------:R-:W-:-:S12]  /*4d50*/  DFMA R20, R24, R20, UR4 ;  /* 0x0000000418147e2b */ /* 0x000fd80008000014 */
[----:B------:R-:W-:Y:S05]  /*4d60*/  @P1 BRA `(.L_x_37) ;  /* 0x0000000400001947 */ /* 0x000fea0003800000 */
[----:B------:R-:W-:Y:S01]  /*4d70*/  LOP3.LUT R22, R33, 0xfffff, RZ, 0xc0, !PT ;  /* 0x000fffff21167812 */ /* 0x000fe200078ec0ff */
[----:B------:R-:W-:Y:S01]  /*4d80*/  IMAD.MOV.U32 R28, RZ, RZ, -0x748574fc ;  /* 0x8b7a8b04ff1c7424 */ /* 0x000fe200078e00ff */
[----:B------:R-:W-:Y:S01]  /*4d90*/  UMOV UR4, 0x3ae80f1e ;  /* 0x3ae80f1e00047882 */ /* 0x000fe20000000000 */
[----:B------:R-:W-:Y:S01]  /*4da0*/  IMAD.MOV.U32 R29, RZ, RZ, 0x3ed0ee25 ;  /* 0x3ed0ee25ff1d7424 */ /* 0x000fe200078e00ff */
[----:B------:R-:W-:Y:S01]  /*4db0*/  LOP3.LUT R31, R22, 0x3ff00000, RZ, 0xfc, !PT ;  /* 0x3ff00000161f7812 */ /* 0x000fe200078efcff */
[----:B------:R-:W-:Y:S01]  /*4dc0*/  IMAD.MOV.U32 R22, RZ, RZ, RZ ;  /* 0x000000ffff167224 */ /* 0x000fe200078e00ff */
[----:B------:R-:W-:Y:S01]  /*4dd0*/  UMOV UR5, 0x3eb1380b ;  /* 0x3eb1380b00057882 */ /* 0x000fe20000000000 */
[----:B------:R-:W-:Y:S01]  /*4de0*/  UMOV UR8, 0x80000000 ;  /* 0x8000000000087882 */ /* 0x000fe20000000000 */
[----:B------:R-:W-:Y:S01]  /*4df0*/  ISETP.GE.U32.AND P0, PT, R31, 0x3ff6a09f, PT ;  /* 0x3ff6a09f1f00780c */ /* 0x000fe20003f06070 */
[----:B------:R-:W-:-:S12]  /*4e00*/  UMOV UR9, 0x43300000 ;  /* 0x4330000000097882 */ /* 0x000fd80000000000 */
[----:B------:R-:W-:-:S04]  /*4e10*/  @P0 VIADD R23, R31, 0xfff00000 ;  /* 0xfff000001f170836 */ /* 0x000fc80000000000 */
[----:B------:R-:W-:-:S06]  /*4e20*/  @P0 IMAD.MOV.U32 R31, RZ, RZ, R23 ;  /* 0x000000ffff1f0224 */ /* 0x000fcc00078e0017 */
[C---:B------:R-:W-:Y:S02]  /*4e30*/  DADD R34, R30.reuse, 1 ;  /* 0x3ff000001e227429 */ /* 0x040fe40000000000 */
[----:B------:R-:W-:-:S04]  /*4e40*/  DADD R30, R30, -1 ;  /* 0xbff000001e1e7429 */ /* 0x000fc80000000000 */
[----:B------:R-:W1:Y:S02]  /*4e50*/  MUFU.RCP64H R23, R35 ;  /* 0x0000002300177308 */ /* 0x000e640000001800 */
[----:B-1----:R-:W-:-:S08]  /*4e60*/  DFMA R24, -R34, R22, 1 ;  /* 0x3ff000002218742b */ /* 0x002fd00000000116 */
[----:B------:R-:W-:-:S08]  /*4e70*/  DFMA R24, R24, R24, R24 ;  /* 0x000000181818722b */ /* 0x000fd00000000018 */
[----:B------:R-:W-:-:S08]  /*4e80*/  DFMA R22, R22, R24, R22 ;  /* 0x000000181616722b */ /* 0x000fd00000000016 */
[----:B------:R-:W-:-:S08]  /*4e90*/  DMUL R24, R30, R22 ;  /* 0x000000161e187228 */ /* 0x000fd00000000000 */
[----:B------:R-:W-:-:S08]  /*4ea0*/  DFMA R24, R30, R22, R24 ;  /* 0x000000161e18722b */ /* 0x000fd00000000018 */
[----:B------:R-:W-:-:S08]  /*4eb0*/  DMUL R26, R24, R24 ;  /* 0x00000018181a7228 */ /* 0x000fd00000000000 */
[----:B------:R-:W-:Y:S01]  /*4ec0*/  DFMA R28, R26, UR4, R28 ;  /* 0x000000041a1c7c2b */ /* 0x000fe2000800001c */
[----:B------:R-:W-:Y:S01]  /*4ed0*/  UMOV UR4, 0x9f02676f ;  /* 0x9f02676f00047882 */ /* 0x000fe20000000000 */
[----:B------:R-:W-:-:S06]  /*4ee0*/  UMOV UR5, 0x3ef3b266 ;  /* 0x3ef3b26600057882 */ /* 0x000fcc0000000000 */
[----:B------:R-:W-:Y:S01]  /*4ef0*/  DFMA R34, R26, R28, UR4 ;  /* 0x000000041a227e2b */ /* 0x000fe2000800001c */
[----:B------:R-:W-:Y:S01]  /*4f00*/  UMOV UR4, 0xa9ab0956 ;  /* 0xa9ab095600047882 */ /* 0x000fe20000000000 */
[----:B------:R-:W-:Y:S01]  /*4f10*/  UMOV UR5, 0x3f1745cb ;  /* 0x3f1745cb00057882 */ /* 0x000fe20000000000 */
[----:B------:R-:W-:Y:S01]  /*4f20*/  LEA.HI R28, R33, R32, RZ, 0xc ;  /* 0x00000020211c7211 */ /* 0x000fe200078f60ff */
[----:B------:R-:W-:Y:S01]  /*4f30*/  DADD R32, R30, -R24 ;  /* 0x000000001e207229 */ /* 0x000fe20000000818 */
[----:B------:R-:W-:-:S03]  /*4f40*/  IMAD.MOV.U32 R29, RZ, RZ, 0x43300000 ;  /* 0x43300000ff1d7424 */ /* 0x000fc600078e00ff */
[----:B------:R-:W-:Y:S01]  /*4f50*/  DFMA R34, R26, R34, UR4 ;  /* 0x000000041a227e2b */ /* 0x000fe20008000022 */
[----:B------:R-:W-:Y:S01]  /*4f60*/  UMOV UR4, 0x2d1b5154 ;  /* 0x2d1b515400047882 */ /* 0x000fe20000000000 */
[----:B------:R-:W-:Y:S01]  /*4f70*/  UMOV UR5, 0x3f3c71c7 ;  /* 0x3f3c71c700057882 */ /* 0x000fe20000000000 */
[----:B------:R-:W-:Y:S01]  /*4f80*/  @P0 VIADD R28, R28, 0x1 ;  /* 0x000000011c1c0836 */ /* 0x000fe20000000000 */
[----:B------:R-:W-:-:S04]  /*4f90*/  DADD R32, R32, R32 ;  /* 0x0000000020207229 */ /* 0x000fc80000000020 */
[----:B------:R-:W-:Y:S01]  /*4fa0*/  DFMA R34, R26, R34, UR4 ;  /* 0x000000041a227e2b */ /* 0x000fe20008000022 */
[----:B------:R-:W-:Y:S01]  /*4fb0*/  UMOV UR4, 0x923be72d ;  /* 0x923be72d00047882 */ /* 0x000fe20000000000 */
[----:B------:R-:W-:Y:S01]  /*4fc0*/  UMOV UR5, 0x3f624924 ;  /* 0x3f62492400057882 */ /* 0x000fe20000000000 */
[----:B------:R-:W-:Y:S01]  /*4fd0*/  LOP3.LUT R28, R28, 0x80000000, RZ, 0x3c, !PT ;  /* 0x800000001c1c7812 */ /* 0x000fe200078e3cff */
[----:B------:R-:W-:-:S04]  /*4fe0*/  DFMA R30, R30, -R24, R32 ;  /* 0x800000181e1e722b */ /* 0x000fc80000000020 */
[----:B------:R-:W-:Y:S01]  /*4ff0*/  DFMA R34, R26, R34, UR4 ;  /* 0x000000041a227e2b */ /* 0x000fe20008000022 */
[----:B------:R-:W-:Y:S01]  /*5000*/  UMOV UR4, 0x9999a3c4 ;  /* 0x9999a3c400047882 */ /* 0x000fe20000000000 */
[----:B------:R-:W-:Y:S01]  /*5010*/  UMOV UR5, 0x3f899999 ;  /* 0x3f89999900057882 */ /* 0x000fe20000000000 */
[----:B------:R-:W-:Y:S01]  /*5020*/  DADD R28, R28, -UR8 ;  /* 0x800000081c1c7e29 */ /* 0x000fe20008000000 */
[----:B------:R-:W-:Y:S01]  /*5030*/  UMOV UR8, 0xfefa39ef ;  /* 0xfefa39ef00087882 */ /* 0x000fe20000000000 */
[----:B------:R-:W-:Y:S01]  /*5040*/  UMOV UR9, 0x3fe62e42 ;  /* 0x3fe62e4200097882 */ /* 0x000fe20000000000 */
[----:B------:R-:W-:Y:S02]  /*5050*/  DMUL R30, R22, R30 ;  /* 0x0000001e161e7228 */ /* 0x000fe40000000000 */
        /* <DEDUP_REMOVED lines=17> */
.L_x_37:
[----:B------:R-:W-:Y:S01]  /*5170*/  IMAD.MOV.U32 R24, RZ, RZ, 0x0 ;  /* 0x00000000ff187424 */ /* 0x000fe200078e00ff */
[----:B------:R-:W-:Y:S01]  /*5180*/  LOP3.LUT P0, RZ, R23, 0x7fffffff, RZ, 0xc0, !PT ;  /* 0x7fffffff17ff7812 */ /* 0x000fe2000780c0ff */
[----:B------:R-:W-:-:S06]  /*5190*/  IMAD.MOV.U32 R25, RZ, RZ, 0x7ff00000 ;  /* 0x7ff00000ff197424 */ /* 0x000fcc00078e00ff */
[----:B------:R-:W-:-:S10]  /*51a0*/  DFMA R24, R22, R24, +INF ;  /* 0x7ff000001618742b */ /* 0x000fd40000000018 */
[----:B------:R-:W-:Y:S02]  /*51b0*/  FSEL R30, R24, RZ, P0 ;  /* 0x000000ff181e7208 */ /* 0x000fe40000000000 */
[----:B------:R-:W-:-:S07]  /*51c0*/  FSEL R31, R25, -QNAN , P0 ;  /* 0xfff00000191f7808 */ /* 0x000fce0000000000 */
.L_x_38:
[----:B------:R-:W-:Y:S05]  /*51d0*/  BSYNC.RECONVERGENT B3 ;  /* 0x0000000000037941 */ /* 0x000fea0003800200 */
.L_x_36:
[----:B------:R-:W-:Y:S02]  /*51e0*/  DMUL R30, R30, 0.5 ;  /* 0x3fe000001e1e7828 */ /* 0x000fe40000000000 */
[----:B------:R-:W-:-:S08]  /*51f0*/  DADD R22, R16, -0.5 ;  /* 0xbfe0000010167429 */ /* 0x000fd00000000000 */
[CC--:B------:R-:W-:Y:S02]  /*5200*/  DFMA R16, R30.reuse, R22.reuse, -R16 ;  /* 0x000000161e10722b */ /* 0x0c0fe40000000810 */
[----:B------:R-:W-:-:S08]  /*5210*/  DFMA R20, R30, R22, R20 ;  /* 0x000000161e14722b */ /* 0x000fd00000000014 */
[----:B------:R-:W-:Y:S01]  /*5220*/  DADD R20, R16, R20 ;  /* 0x0000000010147229 */ /* 0x000fe20000000014 */
[----:B------:R-:W-:Y:S10]  /*5230*/  BRA `(.L_x_39) ;  /* 0x0000000000107947 */ /* 0x000ff40003800000 */
.L_x_33:
[----:B--2---:R-:W1:Y:S01]  /*5240*/  F2I.F64.TRUNC R16, R16 ;  /* 0x0000001000107311 */ /* 0x004e62000030d100 */
[----:B------:R-:W-:Y:S02]  /*5250*/  UMOV UR4, 0x8 ;  /* 0x0000000800047882 */ /* 0x000fe40000000000 */
[----:B-1----:R-:W-:-:S06]  /*5260*/  LEA R20, R16, -UR4, 0x3 ;  /* 0x8000000410147c11 */ /* 0x002fcc000f8e18ff */
[----:B------:R-:W1:Y:S02]  /*5270*/  LDC.64 R20, c[0x3][R20] ;  /* 0x00c0000014147b82 */ /* 0x000e640000000a00 */
.L_x_39:
[----:B------:R-:W-:Y:S05]  /*5280*/  BSYNC.RECONVERGENT B2 ;  /* 0x0000000000027941 */ /* 0x000fea0003800200 */
.L_x_32:
[----:B-1----:R-:W1:Y:S01]  /*5290*/  F2F.F32.F64 R20, R20 ;  /* 0x0000001400147310 */ /* 0x002e620000301000 */
[----:B0-----:R-:W-:Y:S01]  /*52a0*/  FFMA R5, R12, R5, -R15 ;  /* 0x000000050c057223 */ /* 0x001fe2000000080f */
[----:B------:R-:W-:Y:S01]  /*52b0*/  UMOV UR4, 0x652b82fe ;  /* 0x652b82fe00047882 */ /* 0x000fe20000000000 */
[----:B------:R-:W-:Y:S01]  /*52c0*/  UMOV UR5, 0x3ff71547 ;  /* 0x3ff7154700057882 */ /* 0x000fe20000000000 */
[----:B------:R-:W-:-:S04]  /*52d0*/  FMUL R23, R18, 1.2999999523162841797 ;  /* 0x3fa6666612177820 */ /* 0x000fc80000400000 */
[----:B------:R-:W-:Y:S01]  /*52e0*/  FMUL R25, R6, R23 ;  /* 0x0000001706197220 */ /* 0x000fe20000400000 */
[----:B------:R-:W-:Y:S01]  /*52f0*/  IMAD.MOV.U32 R6, RZ, RZ, R19 ;  /* 0x000000ffff067224 */ /* 0x000fe200078e0013 */
[----:B------:R-:W-:Y:S01]  /*5300*/  F2F.F64.F32 R22, R23 ;  /* 0x0000001700167310 */ /* 0x000fe20000201800 */
[----:B-1----:R-:W-:-:S07]  /*5310*/  FADD R5, -R20, R5 ;  /* 0x0000000514057221 */ /* 0x002fce0000000100 */
[----:B------:R0:W1:Y:S02]  /*5320*/  F2F.F64.F32 R16, R5 ;  /* 0x0000000500107310 */ /* 0x0000640000201800 */
[----:B0-----:R-:W-:Y:S01]  /*5330*/  IMAD.MOV.U32 R5, RZ, RZ, R8 ;  /* 0x000000ffff057224 */ /* 0x001fe200078e0008 */
[----:B-1----:R-:W-:Y:S01]  /*5340*/  DMUL R16, R16, UR4 ;  /* 0x0000000410107c28 */ /* 0x002fe20008000000 */
[----:B------:R-:W-:Y:S01]  /*5350*/  UMOV UR4, 0xc924223 ;  /* 0x0c92422300047882 */ /* 0x000fe20000000000 */
[----:B------:R-:W-:-:S08]  /*5360*/  UMOV UR5, 0x3bc79ca1 ;  /* 0x3bc79ca100057882 */ /* 0x000fd00000000000 */
[----:B------:R-:W0:Y:S08]  /*5370*/  F2F.F32.F64 R16, R16 ;  /* 0x0000001000107310 */ /* 0x000e300000301000 */
[----:B0-----:R-:W0:Y:S02]  /*5380*/  MUFU.EX2 R24, R16 ;  /* 0x0000001000187308 */ /* 0x001e240000000800 */
[----:B0-----:R-:W-:-:S13]  /*5390*/  FSETP.GEU.AND P0, PT, R25, R24, PT ;  /* 0x000000181900720b */ /* 0x001fda0003f0e000 */
[----:B------:R-:W-:-:S14]  /*53a0*/  DSETP.LTU.OR P0, PT, R22, UR4, P0 ;  /* 0x0000000416007e2a */ /* 0x000fdc0008709400 */
[----:B------:R-:W-:Y:S05]  /*53b0*/  @P0 BRA `(.L_x_40) ;  /* 0xfffffff000a40947 */ /* 0x000fea000383ffff */
[----:B------:R-:W-:Y:S05]  /*53c0*/  BSYNC.RECONVERGENT B1 ;  /* 0x0000000000017941 */ /* 0x000fea0003800200 */
.L_x_31:
[----:B------:R2:W3:Y:S01]  /*53d0*/  F2I.U32.FLOOR.NTZ R5, R9 ;  /* 0x0000000900057305 */ /* 0x0004e20000207000 */
[----:B------:R-:W-:Y:S02]  /*53e0*/  IMAD.MOV.U32 R12, RZ, RZ, R3 ;  /* 0x000000ffff0c7224 */ /* 0x000fe400078e0003 */
[----:B------:R-:W-:Y:S02]  /*53f0*/  IMAD.MOV.U32 R13, RZ, RZ, R7 ;  /* 0x000000ffff0d7224 */ /* 0x000fe400078e0007 */
[----:B------:R-:W-:-:S07]  /*5400*/  IMAD.MOV.U32 R3, RZ, RZ, R8 ;  /* 0x000000ffff037224 */ /* 0x000fce00078e0008 */
.L_x_22:
[----:B------:R-:W-:Y:S05]  /*5410*/  BSYNC.RECONVERGENT B0 ;  /* 0x0000000000007941 */ /* 0x000fea0003800200 */
.L_x_18:
[----:B-1-3--:R-:W-:Y:S01]  /*5420*/  ISETP.GE.AND P0, PT, R5, 0x1, PT ;  /* 0x000000010500780c */ /* 0x00afe20003f06270 */
[----:B------:R-:W1:Y:S01]  /*5430*/  LDCU.64 UR4, c[0x0][0x3f0] ;  /* 0x00007e00ff0477ac */ /* 0x000e620008000a00 */
[----:B------:R-:W-:Y:S01]  /*5440*/  BSSY.RECONVERGENT B0, `(.L_x_41) ;  /* 0x00001ae000007945 */ /* 0x000fe20003800200 */
[----:B------:R-:W-:Y:S01]  /*5450*/  CS2R R36, SRZ ;  /* 0x0000000000247805 */ /* 0x000fe2000001ff00 */
[----:B------:R-:W3:Y:S01]  /*5460*/  LDCU.64 UR8, c[0x0][0x3f8] ;  /* 0x00007f00ff0877ac */ /* 0x000ee20008000a00 */
[----:B------:R-:W4:Y:S01]  /*5470*/  LDCU.64 UR10, c[0x0][0x410] ;  /* 0x00008200ff0a77ac */ /* 0x000f220008000a00 */
[----:B------:R-:W0:Y:S07]  /*5480*/  LDCU.64 UR12, c[0x0][0x388] ;  /* 0x00007100ff0c77ac */ /* 0x000e2e0008000a00 */
[----:B------:R-:W-:Y:S05]  /*5490*/  @!P0 BRA `(.L_x_42) ;  /* 0x0000001800a08947 */ /* 0x000fea0003800000 */
[----:B------:R-:W5:Y:S01]  /*54a0*/  LDC.64 R24, c[0x0][0x3b0] ;  /* 0x0000ec00ff187b82 */ /* 0x000f620000000a00 */
[----:B------:R-:W5:Y:S01]  /*54b0*/  LDCU.64 UR14, c[0x0][0x3f0] ;  /* 0x00007e00ff0e77ac */ /* 0x000f620008000a00 */
[----:B------:R-:W-:Y:S01]  /*54c0*/  IMAD.MOV.U32 R14, RZ, RZ, 0x652b82fe ;  /* 0x652b82feff0e7424 */ /* 0x000fe200078e00ff */
[----:B------:R-:W-:Y:S01]  /*54d0*/  BSSY.RECONVERGENT B1, `(.L_x_43) ;  /* 0x0000073000017945 */ /* 0x000fe20003800200 */
[----:B------:R-:W-:Y:S01]  /*54e0*/  IMAD.MOV.U32 R15, RZ, RZ, 0x3ff71547 ;  /* 0x3ff71547ff0f7424 */ /* 0x000fe200078e00ff */
[----:B------:R-:W-:Y:S01]  /*54f0*/  UMOV UR16, 0x3b39803f ;  /* 0x3b39803f00107882 */ /* 0x000fe20000000000 */
[----:B------:R-:W-:Y:S01]  /*5500*/  UMOV UR17, 0x3c7abc9e ;  /* 0x3c7abc9e00117882 */ /* 0x000fe20000000000 */
[----:B------:R-:W-:Y:S01]  /*5510*/  UMOV UR18, 0x69ce2bdf ;  /* 0x69ce2bdf00127882 */ /* 0x000fe20000000000 */
[----:B------:R-:W1:Y:S01]  /*5520*/  LDC.64 R22, c[0x0][0x3c0] ;  /* 0x0000f000ff167b82 */ /* 0x000e620000000a00 */
[----:B------:R-:W-:Y:S01]  /*5530*/  UMOV UR19, 0x3e5ade15 ;  /* 0x3e5ade1500137882 */ /* 0x000fe20000000000 */
[----:B------:R-:W-:-:S06]  /*5540*/  IMAD.MOV.U32 R36, RZ, RZ, RZ ;  /* 0x000000ffff247224 */ /* 0x000fcc00078e00ff */
[----:B--2---:R-:W2:Y:S01]  /*5550*/  LDC.64 R8, c[0x0][0x3e8] ;  /* 0x0000fa00ff087b82 */ /* 0x004ea20000000a00 */
[----:B-----5:R-:W-:-:S08]  /*5560*/  DMUL R24, R24, -UR14 ;  /* 0x8000000e18187c28 */ /* 0x020fd00008000000 */
[-C--:B------:R-:W-:Y:S02]  /*5570*/  DFMA R34, R24, R14.reuse, 6.75539944105574400000e+15 ;  /* 0x433800001822742b */ /* 0x080fe4000000000e */
[----:B-1----:R-:W-:Y:S01]  /*5580*/  DMUL R22, R22, -UR14 ;  /* 0x8000000e16167c28 */ /* 0x002fe20008000000 */
[----:B------:R-:W-:Y:S01]  /*5590*/  UMOV UR14, 0xfefa39ef ;  /* 0xfefa39ef000e7882 */ /* 0x000fe20000000000 */
[----:B------:R-:W-:Y:S01]  /*55a0*/  UMOV UR15, 0x3fe62e42 ;  /* 0x3fe62e42000f7882 */ /* 0x000fe20000000000 */
[C---:B------:R-:W-:Y:S01]  /*55b0*/  DADD R38, R24.reuse, +INF ;  /* 0x7ff0000018267429 */ /* 0x040fe20000000000 */
[C---:B------:R-:W-:Y:S01]  /*55c0*/  FSETP.GEU.AND P1, PT, |R25|.reuse, 4.1917929649353027344, PT ;  /* 0x4086232b1900780b */ /* 0x040fe20003f2e200 */
[----:B------:R-:W-:Y:S01]  /*55d0*/  DSETP.GEU.AND P0, PT, R24, RZ, PT ;  /* 0x000000ff1800722a */ /* 0x000fe20003f0e000 */
[----:B------:R-:W-:Y:S01]  /*55e0*/  FSETP.GEU.AND P2, PT, |R25|, 4.2275390625, PT ;  /* 0x408748001900780b */ /* 0x000fe20003f4e200 */
[----:B------:R-:W-:Y:S01]  /*55f0*/  DADD R26, R34, -6.75539944105574400000e+15 ;  /* 0xc3380000221a7429 */ /* 0x000fe20000000000 */
[----:B------:R-:W-:Y:S01]  /*5600*/  LEA.HI R10, R34, R34, RZ, 0x1 ;  /* 0x00000022220a7211 */ /* 0x000fe200078f08ff */
[----:B------:R-:W-:Y:S01]  /*5610*/  DFMA R14, R22, R14, 6.75539944105574400000e+15 ;  /* 0x43380000160e742b */ /* 0x000fe2000000000e */
[C---:B------:R-:W-:Y:S01]  /*5620*/  FSETP.GEU.AND P3, PT, |R23|.reuse, 4.1917929649353027344, PT ;  /* 0x4086232b1700780b */ /* 0x040fe20003f6e200 */
[----:B--2---:R-:W-:Y:S01]  /*5630*/  DMUL R8, R8, 0.5 ;  /* 0x3fe0000008087828 */ /* 0x004fe20000000000 */
[----:B------:R-:W-:Y:S01]  /*5640*/  FSETP.GEU.AND P4, PT, |R23|, 4.2275390625, PT ;  /* 0x408748001700780b */ /* 0x000fe20003f8e200 */
[----:B------:R-:W-:Y:S01]  /*5650*/  DADD R40, R22, +INF ;  /* 0x7ff0000016287429 */ /* 0x000fe20000000000 */
[----:B------:R-:W-:Y:S01]  /*5660*/  FSEL R37, R38, RZ, P0 ;  /* 0x000000ff26257208 */ /* 0x000fe20000000000 */
[----:B0-----:R-:W-:Y:S01]  /*5670*/  DFMA R6, R26, -UR14, R24 ;  /* 0x8000000e1a067c2b */ /* 0x001fe20008000018 */
[----:B------:R-:W-:Y:S01]  /*5680*/  FSEL R38, R39, RZ, P0 ;  /* 0x000000ff27267208 */ /* 0x000fe20000000000 */
[----:B------:R-:W-:Y:S01]  /*5690*/  DADD R28, R14, -6.75539944105574400000e+15 ;  /* 0xc33800000e1c7429 */ /* 0x000fe20000000000 */
[----:B------:R-:W-:Y:S01]  /*56a0*/  SHF.R.S32.HI R15, RZ, 0x1, R10 ;  /* 0x00000001ff0f7819 */ /* 0x000fe2000001140a */
[----:B------:R-:W-:Y:S01]  /*56b0*/  DSETP.GEU.AND P0, PT, R22, RZ, PT ;  /* 0x000000ff1600722a */ /* 0x000fe20003f0e000 */
[----:B------:R-:W-:-:S03]  /*56c0*/  LEA.HI R18, R14, R14, RZ, 0x1 ;  /* 0x0000000e0e127211 */ /* 0x000fc600078f08ff */
[----:B------:R-:W-:Y:S01]  /*56d0*/  DFMA R26, R26, -UR16, R6 ;  /* 0x800000101a1a7c2b */ /* 0x000fe20008000006 */
[----:B------:R-:W-:Y:S01]  /*56e0*/  IMAD.IADD R10, R34, 0x1, -R15 ;  /* 0x00000001220a7824 */ /* 0x000fe200078e0a0f */
[C---:B------:R-:W-:Y:S01]  /*56f0*/  DFMA R20, R28.reuse, -UR14, R22 ;  /* 0x8000000e1c147c2b */ /* 0x040fe20008000016 */
[----:B------:R-:W-:Y:S01]  /*5700*/  IMAD.MOV.U32 R6, RZ, RZ, -0x35dec16 ;  /* 0xfca213eaff067424 */ /* 0x000fe200078e00ff */
[----:B------:R-:W-:Y:S01]  /*5710*/  UMOV UR14, 0x62401315 ;  /* 0x62401315000e7882 */ /* 0x000fe20000000000 */
[----:B------:R-:W-:Y:S01]  /*5720*/  IMAD.MOV.U32 R7, RZ, RZ, 0x3e928af3 ;  /* 0x3e928af3ff077424 */ /* 0x000fe200078e00ff */
[----:B------:R-:W-:Y:S01]  /*5730*/  UMOV UR15, 0x3ec71dee ;  /* 0x3ec71dee000f7882 */ /* 0x000fe20000000000 */
[----:B------:R-:W-:Y:S02]  /*5740*/  FSEL R39, R40, RZ, P0 ;  /* 0x000000ff28277208 */ /* 0x000fe40000000000 */
[----:B------:R-:W-:Y:S01]  /*5750*/  FSEL R40, R41, RZ, P0 ;  /* 0x000000ff29287208 */ /* 0x000fe20000000000 */
[----:B------:R-:W-:Y:S01]  /*5760*/  DFMA R28, R28, -UR16, R20 ;  /* 0x800000101c1c7c2b */ /* 0x000fe20008000014 */
[----:B------:R-:W-:Y:S01]  /*5770*/  UMOV UR16, 0x7c89eb71 ;  /* 0x7c89eb7100107882 */ /* 0x000fe20000000000 */
[----:B------:R-:W-:Y:S01]  /*5780*/  DFMA R16, R26, UR18, R6 ;  /* 0x000000121a107c2b */ /* 0x000fe20008000006 */
[----:B------:R-:W-:Y:S01]  /*5790*/  UMOV UR17, 0x3efa0199 ;  /* 0x3efa019900117882 */ /* 0x000fe20000000000 */
[----:B------:R-:W0:Y:S01]  /*57a0*/  MUFU.RCP64H R21, R9 ;  /* 0x0000000900157308 */ /* 0x000e220000001800 */
[----:B------:R-:W-:-:S03]  /*57b0*/  IMAD.MOV.U32 R20, RZ, RZ, 0x1 ;  /* 0x00000001ff147424 */ /* 0x000fc600078e00ff */
[----:B------:R-:W-:Y:S01]  /*57c0*/  DFMA R6, R28, UR18, R6 ;  /* 0x000000121c067c2b */ /* 0x000fe20008000006 */
[----:B------:R-:W-:Y:S01]  /*57d0*/  UMOV UR18, 0x14761f65 ;  /* 0x14761f6500127882 */ /* 0x000fe20000000000 */
[----:B------:R-:W-:Y:S01]  /*57e0*/  DFMA R16, R26, R16, UR14 ;  /* 0x0000000e1a107e2b */ /* 0x000fe20008000010 */
[----:B------:R-:W-:-:S05]  /*57f0*/  UMOV UR19, 0x3f2a01a0 ;  /* 0x3f2a01a000137882 */ /* 0x000fca0000000000 */
[----:B------:R-:W-:Y:S01]  /*5800*/  DFMA R6, R28, R6, UR14 ;  /* 0x0000000e1c067e2b */ /* 0x000fe20008000006 */
[----:B------:R-:W-:Y:S01]  /*5810*/  UMOV UR14, 0x1852b7af ;  /* 0x1852b7af000e7882 */ /* 0x000fe20000000000 */
[----:B------:R-:W-:Y:S01]  /*5820*/  DFMA R16, R26, R16, UR16 ;  /* 0x000000101a107e2b */ /* 0x000fe20008000010 */
[----:B------:R-:W-:Y:S01]  /*5830*/  UMOV UR15, 0x3f56c16c ;  /* 0x3f56c16c000f7882 */ /* 0x000fe20000000000 */
[----:B0-----:R-:W-:-:S04]  /*5840*/  DFMA R30, -R8, R20, 1 ;  /* 0x3ff00000081e742b */ /* 0x001fc80000000114 */
[----:B------:R-:W-:Y:S01]  /*5850*/  DFMA R6, R28, R6, UR16 ;  /* 0x000000101c067e2b */ /* 0x000fe20008000006 */
[----:B------:R-:W-:Y:S01]  /*5860*/  UMOV UR16, 0x11122322 ;  /* 0x1112232200107882 */ /* 0x000fe20000000000 */
[----:B------:R-:W-:Y:S01]  /*5870*/  DFMA R16, R26, R16, UR18 ;  /* 0x000000121a107e2b */ /* 0x000fe20008000010 */
[----:B------:R-:W-:Y:S01]  /*5880*/  UMOV UR17, 0x3f811111 ;  /* 0x3f81111100117882 */ /* 0x000fe20000000000 */
[----:B------:R-:W-:-:S04]  /*5890*/  DFMA R30, R30, R30, R30 ;  /* 0x0000001e1e1e722b */ /* 0x000fc8000000001e */
        /* <DEDUP_REMOVED lines=9> */
[----:B------:R-:W-:-:S04]  /*5930*/  DFMA R30, -R8, R20, 1 ;  /* 0x3ff00000081e742b */ /* 0x000fc80000000114 */
[----:B------:R-:W-:Y:S01]  /*5940*/  DFMA R6, R28, R6, UR16 ;  /* 0x000000101c067e2b */ /* 0x000fe20008000006 */
[----:B------:R-:W-:Y:S01]  /*5950*/  UMOV UR16, 0xb ;  /* 0x0000000b00107882 */ /* 0x000fe20000000000 */
[----:B------:R-:W-:Y:S01]  /*5960*/  DFMA R16, R26, R16, UR18 ;  /* 0x000000121a107e2b */ /* 0x000fe20008000010 */
[----:B------:R-:W-:Y:S01]  /*5970*/  UMOV UR17, 0x3fe00000 ;  /* 0x3fe0000000117882 */ /* 0x000fe20000000000 */
[----:B------:R-:W-:-:S04]  /*5980*/  DFMA R20, R20, R30, R20 ;  /* 0x0000001e1414722b */ /* 0x000fc80000000014 */
[----:B------:R-:W-:Y:S02]  /*5990*/  DFMA R6, R28, R6, UR18 ;  /* 0x000000121c067e2b */ /* 0x000fe40008000006 */
[----:B------:R-:W-:Y:S02]  /*59a0*/  DFMA R32, R26, R16, UR14 ;  /* 0x0000000e1a207e2b */ /* 0x000fe40008000010 */
[----:B------:R-:W0:Y:S04]  /*59b0*/  I2F.F64 R16, R11 ;  /* 0x0000000b00107312 */ /* 0x000e280000201c00 */
[----:B------:R-:W-:Y:S02]  /*59c0*/  DFMA R30, R28, R6, UR14 ;  /* 0x0000000e1c1e7e2b */ /* 0x000fe40008000006 */
[----:B------:R-:W-:-:S08]  /*59d0*/  DFMA R32, R26, R32, UR16 ;  /* 0x000000101a207e2b */ /* 0x000fd00008000020 */
[----:B------:R-:W-:Y:S01]  /*59e0*/  DFMA R32, R26, R32, 1 ;  /* 0x3ff000001a20742b */ /* 0x000fe20000000020 */
[----:B0-----:R-:W-:Y:S01]  /*59f0*/  FSETP.GEU.AND P6, PT, |R17|, 6.5827683646048100446e-37, PT ;  /* 0x036000001100780b */ /* 0x001fe20003fce200 */
[----:B------:R-:W-:-:S06]  /*5a00*/  DMUL R6, R16, R20 ;  /* 0x0000001410067228 */ /* 0x000fcc0000000000 */
[----:B------:R-:W-:Y:S02]  /*5a10*/  DFMA R26, R26, R32, 1 ;  /* 0x3ff000001a1a742b */ /* 0x000fe40000000020 */
[----:B------:R-:W-:Y:S02]  /*5a20*/  DFMA R32, R28, R30, UR16 ;  /* 0x000000101c207e2b */ /* 0x000fe4000800001e */
[----:B------:R-:W-:-:S06]  /*5a30*/  DFMA R30, -R8, R6, R16 ;  /* 0x00000006081e722b */ /* 0x000fcc0000000110 */
[----:B------:R-:W-:Y:S01]  /*5a40*/  DFMA R24, R28, R32, 1 ;  /* 0x3ff000001c18742b */ /* 0x000fe20000000020 */
[--C-:B------:R-:W-:Y:S01]  /*5a50*/  IMAD R34, R34, 0x100000, R27.reuse ;  /* 0x0010000022227824 */ /* 0x100fe200078e021b */
[----:B------:R-:W-:Y:S01]  /*5a60*/  DFMA R6, R20, R30, R6 ;  /* 0x0000001e1406722b */ /* 0x000fe20000000006 */
[----:B------:R-:W-:Y:S01]  /*5a70*/  LEA R31, R10, 0x3ff00000, 0x14 ;  /* 0x3ff000000a1f7811 */ /* 0x000fe200078ea0ff */
[----:B------:R-:W-:Y:S01]  /*5a80*/  IMAD R21, R15, 0x100000, R27 ;  /* 0x001000000f157824 */ /* 0x000fe200078e021b */
[----:B------:R-:W-:Y:S01]  /*5a90*/  SHF.R.S32.HI R15, RZ, 0x1, R18 ;  /* 0x00000001ff0f7819 */ /* 0x000fe20000011412 */
[----:B------:R-:W-:Y:S02]  /*5aa0*/  IMAD.MOV.U32 R30, RZ, RZ, RZ ;  /* 0x000000ffff1e7224 */ /* 0x000fe400078e00ff */
[----:B------:R-:W-:Y:S01]  /*5ab0*/  DFMA R28, R28, R24, 1 ;  /* 0x3ff000001c1c742b */ /* 0x000fe20000000018 */
[----:B------:R-:W-:Y:S02]  /*5ac0*/  IMAD.MOV.U32 R20, RZ, RZ, R26 ;  /* 0x000000ffff147224 */ /* 0x000fe400078e001a */
[----:B------:R-:W-:-:S02]  /*5ad0*/  IMAD.IADD R32, R14, 0x1, -R15 ;  /* 0x000000010e207824 */ /* 0x000fc400078e0a0f */
[----:B------:R-:W-:Y:S02]  /*5ae0*/  FFMA R10, RZ, R9, R7 ;  /* 0x00000009ff0a7223 */ /* 0x000fe40000000007 */
[----:B------:R-:W-:Y:S01]  /*5af0*/  DMUL R30, R20, R30 ;  /* 0x0000001e141e7228 */ /* 0x000fe20000000000 */
[----:B------:R-:W-:Y:S01]  /*5b00*/  LEA R33, R32, 0x3ff00000, 0x14 ;  /* 0x3ff0000020217811 */ /* 0x000fe200078ea0ff */
[----:B------:R-:W-:Y:S01]  /*5b10*/  IMAD.MOV.U32 R32, RZ, RZ, RZ ;  /* 0x000000ffff207224 */ /* 0x000fe200078e00ff */
[----:B------:R-:W-:Y:S01]  /*5b20*/  FSETP.GT.AND P5, PT, |R10|, 1.469367938527859385e-39, PT ;  /* 0x001000000a00780b */ /* 0x000fe20003fa4200 */
[--C-:B------:R-:W-:Y:S02]  /*5b30*/  IMAD R21, R15, 0x100000, R29.reuse ;  /* 0x001000000f157824 */ /* 0x100fe400078e021d */
[----:B------:R-:W-:Y:S02]  /*5b40*/  IMAD.MOV.U32 R20, RZ, RZ, R28 ;  /* 0x000000ffff147224 */ /* 0x000fe400078e001c */
[----:B------:R-:W-:-:S04]  /*5b50*/  IMAD R35, R14, 0x100000, R29 ;  /* 0x001000000e237824 */ /* 0x000fc800078e021d */
[----:B------:R-:W-:-:S04]  /*5b60*/  DMUL R32, R20, R32 ;  /* 0x0000002014207228 */ /* 0x000fc80000000000 */
[----:B------:R-:W-:Y:S07]  /*5b70*/  @P5 BRA P6, `(.L_x_44) ;  /* 0x0000000000205947 */ /* 0x000fee0003000000 */
[----:B------:R-:W-:Y:S01]  /*5b80*/  IMAD.MOV.U32 R15, RZ, RZ, R16 ;  /* 0x000000ffff0f7224 */ /* 0x000fe200078e0010 */
[----:B------:R-:W-:Y:S01]  /*5b90*/  MOV R10, 0x5be0 ;  /* 0x00005be0000a7802 */ /* 0x000fe20000000f00 */
[----:B------:R-:W-:Y:S02]  /*5ba0*/  IMAD.MOV.U32 R14, RZ, RZ, R17 ;  /* 0x000000ffff0e7224 */ /* 0x000fe400078e0011 */
[----:B------:R-:W-:Y:S02]  /*5bb0*/  IMAD.MOV.U32 R17, RZ, RZ, R8 ;  /* 0x000000ffff117224 */ /* 0x000fe400078e0008 */
[----:B------:R-:W-:-:S07]  /*5bc0*/  IMAD.MOV.U32 R16, RZ, RZ, R9 ;  /* 0x000000ffff107224 */ /* 0x000fce00078e0009 */
[----:B---34-:R-:W-:Y:S05]  /*5bd0*/  CALL.REL.NOINC `($__internal_1_$__cuda_sm20_div_rn_f64_full) ;  /* 0x0000001400ac7944 */ /* 0x018fea0003c00000 */
[----:B------:R-:W-:Y:S02]  /*5be0*/  IMAD.MOV.U32 R6, RZ, RZ, R15 ;  /* 0x000000ffff067224 */ /* 0x000fe400078e000f */
[----:B------:R-:W-:-:S07]  /*5bf0*/  IMAD.MOV.U32 R7, RZ, RZ, R14 ;  /* 0x000000ffff077224 */ /* 0x000fce00078e000e */
.L_x_44:
[----:B---34-:R-:W-:Y:S05]  /*5c00*/  BSYNC.RECONVERGENT B1 ;  /* 0x0000000000017941 */ /* 0x018fea0003800200 */
.L_x_43:
[----:B------:R-:W0:Y:S01]  /*5c10*/  LDCU UR14, c[0x0][0x404] ;  /* 0x00008080ff0e77ac */ /* 0x000e220008000800 */
[----:B------:R-:W1:Y:S01]  /*5c20*/  LDC.64 R8, c[0x0][0x400] ;  /* 0x00010000ff087b82 */ /* 0x000e620000000a00 */
[----:B------:R-:W-:Y:S01]  /*5c30*/  IMAD.MOV.U32 R16, RZ, RZ, 0x1 ;  /* 0x00000001ff107424 */ /* 0x000fe200078e00ff */
[----:B------:R-:W-:Y:S01]  /*5c40*/  FSEL R37, R37, R30, P2 ;  /* 0x0000001e25257208 */ /* 0x000fe20001000000 */
[----:B------:R-:W2:Y:S01]  /*5c50*/  LDCU.64 UR16, c[0x0][0x3d8] ;  /* 0x00007b00ff1077ac */ /* 0x000ea20008000a00 */
[----:B------:R-:W-:Y:S01]  /*5c60*/  @P1 FSEL R34, R38, R31, P2 ;  /* 0x0000001f26221208 */ /* 0x000fe20001000000 */
[----:B------:R-:W-:Y:S01]  /*5c70*/  VIADD R4, R4, 0xb0f8a ;  /* 0x000b0f8a04047836 */ /* 0x000fe20000000000 */
[----:B------:R-:W-:Y:S01]  /*5c80*/  FSEL R26, R26, R37, !P1 ;  /* 0x000000251a1a7208 */ /* 0x000fe20004800000 */
[----:B------:R-:W-:Y:S01]  /*5c90*/  IMAD.MOV R5, RZ, RZ, -R5 ;  /* 0x000000ffff057224 */ /* 0x000fe200078e0a05 */
[----:B------:R-:W3:Y:S01]  /*5ca0*/  LDC R18, c[0x0][0x3dc] ;  /* 0x0000f700ff127b82 */ /* 0x000ee20000000800 */
[----:B------:R-:W-:Y:S01]  /*5cb0*/  @P3 FSEL R35, R40, R33, P4 ;  /* 0x0000002128233208 */ /* 0x000fe20002000000 */
[----:B------:R-:W-:Y:S01]  /*5cc0*/  IMAD.MOV.U32 R27, RZ, RZ, R34 ;  /* 0x000000ffff1b7224 */ /* 0x000fe200078e0022 */
[----:B------:R-:W-:-:S03]  /*5cd0*/  FSEL R39, R39, R32, P4 ;  /* 0x0000002027277208 */ /* 0x000fc60002000000 */
[----:B------:R-:W-:Y:S01]  /*5ce0*/  IMAD.MOV.U32 R29, RZ, RZ, R35 ;  /* 0x000000ffff1d7224 */ /* 0x000fe200078e0023 */
[----:B------:R-:W-:Y:S01]  /*5cf0*/  FSEL R28, R28, R39, !P3 ;  /* 0x000000271c1c7208 */ /* 0x000fe20005800000 */
[----:B0-----:R-:W1:Y:S05]  /*5d00*/  MUFU.RCP64H R17, UR14 ;  /* 0x0000000e00117d08 */ /* 0x001e6a0008001800 */
[----:B------:R-:W-:Y:S01]  /*5d10*/  DADD R28, -R26, R28 ;  /* 0x000000001a1c7229 */ /* 0x000fe2000000011c */
[----:B---3--:R-:W-:Y:S01]  /*5d20*/  FSETP.GEU.AND P1, PT, |R18|, 6.5827683646048100446e-37, PT ;  /* 0x036000001200780b */ /* 0x008fe20003f2e200 */
[----:B-1----:R-:W-:-:S08]  /*5d30*/  DFMA R14, R16, -R8, 1 ;  /* 0x3ff00000100e742b */ /* 0x002fd00000000808 */
[----:B------:R-:W-:-:S08]  /*5d40*/  DFMA R14, R14, R14, R14 ;  /* 0x0000000e0e0e722b */ /* 0x000fd0000000000e */
[----:B------:R-:W-:-:S08]  /*5d50*/  DFMA R14, R16, R14, R16 ;  /* 0x0000000e100e722b */ /* 0x000fd00000000010 */
[----:B------:R-:W-:-:S08]  /*5d60*/  DFMA R16, R14, -R8, 1 ;  /* 0x3ff000000e10742b */ /* 0x000fd00000000808 */
[----:B------:R-:W-:-:S08]  /*5d70*/  DFMA R16, R14, R16, R14 ;  /* 0x000000100e10722b */ /* 0x000fd0000000000e */
[----:B--2---:R-:W-:-:S08]  /*5d80*/  DMUL R14, R16, UR16 ;  /* 0x00000010100e7c28 */ /* 0x004fd00008000000 */
[----:B------:R-:W-:-:S08]  /*5d90*/  DFMA R8, R14, -R8, UR16 ;  /* 0x000000100e087e2b */ /* 0x000fd00008000808 */
[----:B------:R-:W-:-:S10]  /*5da0*/  DFMA R8, R16, R8, R14 ;  /* 0x000000081008722b */ /* 0x000fd4000000000e */
[----:B------:R-:W-:-:S05]  /*5db0*/  FFMA R10, RZ, UR14, R9 ;  /* 0x0000000eff0a7c23 */ /* 0x000fca0008000009 */
[----:B------:R-:W-:-:S13]  /*5dc0*/  FSETP.GT.AND P0, PT, |R10|, 1.469367938527859385e-39, PT ;  /* 0x001000000a00780b */ /* 0x000fda0003f04200 */
[----:B------:R-:W-:Y:S05]  /*5dd0*/  @P0 BRA P1, `(.L_x_45) ;  /* 0x0000000000280947 */ /* 0x000fea0000800000 */
[----:B------:R-:W0:Y:S01]  /*5de0*/  LDCU.64 UR14, c[0x0][0x3d8] ;  /* 0x00007b00ff0e77ac */ /* 0x000e220008000a00 */
[----:B------:R-:W-:Y:S01]  /*5df0*/  MOV R10, 0x5e60 ;  /* 0x00005e60000a7802 */ /* 0x000fe20000000f00 */
[----:B------:R-:W1:Y:S01]  /*5e00*/  LDCU.64 UR16, c[0x0][0x400] ;  /* 0x00008000ff1077ac */ /* 0x000e620008000a00 */
[----:B0-----:R-:W-:Y:S02]  /*5e10*/  IMAD.U32 R15, RZ, RZ, UR14 ;  /* 0x0000000eff0f7e24 */ /* 0x001fe4000f8e00ff */
[----:B------:R-:W-:Y:S02]  /*5e20*/  IMAD.U32 R14, RZ, RZ, UR15 ;  /* 0x0000000fff0e7e24 */ /* 0x000fe4000f8e00ff */
[----:B-1----:R-:W-:Y:S02]  /*5e30*/  IMAD.U32 R17, RZ, RZ, UR16 ;  /* 0x00000010ff117e24 */ /* 0x002fe4000f8e00ff */
[----:B------:R-:W-:-:S07]  /*5e40*/  IMAD.U32 R16, RZ, RZ, UR17 ;  /* 0x00000011ff107e24 */ /* 0x000fce000f8e00ff */
[----:B------:R-:W-:Y:S05]  /*5e50*/  CALL.REL.NOINC `($__internal_1_$__cuda_sm20_div_rn_f64_full) ;  /* 0x00000014000c7944 */ /* 0x000fea0003c00000 */
[----:B------:R-:W-:Y:S02]  /*5e60*/  IMAD.MOV.U32 R8, RZ, RZ, R15 ;  /* 0x000000ffff087224 */ /* 0x000fe400078e000f */
[----:B------:R-:W-:-:S07]  /*5e70*/  IMAD.MOV.U32 R9, RZ, RZ, R14 ;  /* 0x000000ffff097224 */ /* 0x000fce00078e000e */
.L_x_45:
[----:B------:R-:W0:Y:S01]  /*5e80*/  LDCU UR14, c[0x0][0x40c] ;  /* 0x00008180ff0e77ac */ /* 0x000e220008000800 */
[----:B------:R-:W1:Y:S01]  /*5e90*/  LDC.64 R20, c[0x0][0x408] ;  /* 0x00010200ff147b82 */ /* 0x000e620000000a00 */
[----:B------:R-:W-:Y:S01]  /*5ea0*/  IMAD.MOV.U32 R14, RZ, RZ, 0x1 ;  /* 0x00000001ff0e7424 */ /* 0x000fe200078e00ff */
[----:B------:R-:W2:Y:S06]  /*5eb0*/  LDCU.64 UR16, c[0x0][0x3d8] ;  /* 0x00007b00ff1077ac */ /* 0x000eac0008000a00 */
[----:B------:R-:W3:Y:S08]  /*5ec0*/  LDC R18, c[0x0][0x3dc] ;  /* 0x0000f700ff127b82 */ /* 0x000ef00000000800 */
[----:B------:R-:W4:Y:S01]  /*5ed0*/  LDC.64 R34, c[0x0][0x3c0] ;  /* 0x0000f000ff227b82 */ /* 0x000f220000000a00 */
[----:B0-----:R-:W1:Y:S01]  /*5ee0*/  MUFU.RCP64H R15, UR14 ;  /* 0x0000000e000f7d08 */ /* 0x001e620008001800 */
[----:B---3--:R-:W-:Y:S01]  /*5ef0*/  FSETP.GEU.AND P1, PT, |R18|, 6.5827683646048100446e-37, PT ;  /* 0x036000001200780b */ /* 0x008fe20003f2e200 */
[----:B-1----:R-:W-:-:S08]  /*5f00*/  DFMA R16, R14, -R20, 1 ;  /* 0x3ff000000e10742b */ /* 0x002fd00000000814 */
[----:B------:R-:W-:-:S08]  /*5f10*/  DFMA R16, R16, R16, R16 ;  /* 0x000000101010722b */ /* 0x000fd00000000010 */
[----:B------:R-:W-:-:S08]  /*5f20*/  DFMA R16, R14, R16, R14 ;  /* 0x000000100e10722b */ /* 0x000fd0000000000e */
[----:B------:R-:W-:-:S08]  /*5f30*/  DFMA R14, R16, -R20, 1 ;  /* 0x3ff00000100e742b */ /* 0x000fd00000000814 */
[----:B------:R-:W-:-:S08]  /*5f40*/  DFMA R14, R16, R14, R16 ;  /* 0x0000000e100e722b */ /* 0x000fd00000000010 */
[----:B--2---:R-:W-:-:S08]  /*5f50*/  DMUL R38, R14, UR16 ;  /* 0x000000100e267c28 */ /* 0x004fd00008000000 */
[----:B------:R-:W-:Y:S01]  /*5f60*/  DFMA R16, R38, -R20, UR16 ;  /* 0x0000001026107e2b */ /* 0x000fe20008000814 */
[----:B------:R-:W4:Y:S07]  /*5f70*/  LDCU.64 UR16, c[0x0][0x3b0] ;  /* 0x00007600ff1077ac */ /* 0x000f2e0008000a00 */
[----:B------:R-:W-:-:S10]  /*5f80*/  DFMA R38, R14, R16, R38 ;  /* 0x000000100e26722b */ /* 0x000fd40000000026 */
[----:B------:R-:W-:Y:S01]  /*5f90*/  FFMA R10, RZ, UR14, R39 ;  /* 0x0000000eff0a7c23 */ /* 0x000fe20008000027 */
[----:B----4-:R-:W-:-:S04]  /*5fa0*/  DADD R34, -R34, UR16 ;  /* 0x0000001022227e29 */ /* 0x010fc80008000100 */
        /* <DEDUP_REMOVED lines=12> */
.L_x_46:
[----:B------:R-:W-:Y:S01]  /*6070*/  BSSY.RECONVERGENT B1, `(.L_x_47) ;  /* 0x00000e9000017945 */ /* 0x000fe20003800200 */
.L_x_60:
[----:B------:R-:W-:Y:S01]  /*6080*/  SHF.R.U32.HI R10, RZ, 0x2, R3 ;  /* 0x00000002ff0a7819 */ /* 0x000fe20000011603 */
[----:B0-----:R-:W-:Y:S01]  /*6090*/  IMAD.SHL.U32 R14, R12, 0x10, RZ ;  /* 0x000000100c0e7824 */ /* 0x001fe200078e00ff */
[----:B------:R-:W-:Y:S01]  /*60a0*/  UMOV UR14, 0xfefa39ef ;  /* 0xfefa39ef000e7882 */ /* 0x000fe20000000000 */
[----:B------:R-:W-:Y:S01]  /*60b0*/  IMAD.MOV.U32 R16, RZ, RZ, 0x652b82fe ;  /* 0x652b82feff107424 */ /* 0x000fe200078e00ff */
[----:B------:R-:W-:Y:S01]  /*60c0*/  LOP3.LUT R10, R10, R3, RZ, 0x3c, !PT ;  /* 0x000000030a0a7212 */ /* 0x000fe200078e3cff */
[----:B------:R-:W-:Y:S01]  /*60d0*/  IMAD.MOV.U32 R17, RZ, RZ, 0x3ff71547 ;  /* 0x3ff71547ff117424 */ /* 0x000fe200078e00ff */
[----:B------:R-:W-:Y:S01]  /*60e0*/  UMOV UR15, 0x3fe62e42 ;  /* 0x3fe62e42000f7882 */ /* 0x000fe20000000000 */
[----:B------:R-:W-:Y:S02]  /*60f0*/  BSSY.RECONVERGENT B2, `(.L_x_48) ;  /* 0x0000046000027945 */ /* 0x000fe40003800200 */
[----:B------:R-:W-:-:S05]  /*6100*/  IMAD.SHL.U32 R3, R10, 0x2, RZ ;  /* 0x000000020a037824 */ /* 0x000fca00078e00ff */
[----:B------:R-:W-:Y:S01]  /*6110*/  LOP3.LUT R3, R10, R3, R14, 0x96, !PT ;  /* 0x000000030a037212 */ /* 0x000fe200078e960e */
[----:B------:R-:W-:-:S03]  /*6120*/  IMAD.MOV.U32 R14, RZ, RZ, 0x2f800000 ;  /* 0x2f800000ff0e7424 */ /* 0x000fc600078e00ff */
[----:B------:R-:W-:-:S04]  /*6130*/  LOP3.LUT R10, R3, R12, RZ, 0x3c, !PT ;  /* 0x0000000c030a7212 */ /* 0x000fc800078e3cff */
[----:B------:R-:W-:-:S04]  /*6140*/  IADD3 R3, PT, PT, R4, -0x587c5, R10 ;  /* 0xfffa783b04037810 */ /* 0x000fc80007ffe00a */
[----:B------:R-:W-:-:S05]  /*6150*/  I2FP.F32.U32 R3, R3 ;  /* 0x0000000300037245 */ /* 0x000fca0000201000 */
[----:B------:R-:W-:-:S04]  /*6160*/  FFMA R3, R3, R14, 1.1641532182693481445e-10 ;  /* 0x2f00000003037423 */ /* 0x000fc8000000000e */
[----:B------:R-:W0:Y:S02]  /*6170*/  F2F.F64.F32 R32, R3 ;  /* 0x0000000300207310 */ /* 0x000e240000201800 */
[----:B0-----:R-:W-:-:S08]  /*6180*/  DMUL R32, R32, UR4 ;  /* 0x0000000420207c28 */ /* 0x001fd00008000000 */
[----:B------:R-:W-:-:S08]  /*6190*/  DMUL R14, R32, R34 ;  /* 0x00000022200e7228 */ /* 0x000fd00000000000 */
[----:B------:R-:W-:Y:S02]  /*61a0*/  DFMA R16, R14, R16, 6.75539944105574400000e+15 ;  /* 0x433800000e10742b */ /* 0x000fe40000000010 */
[----:B------:R-:W-:-:S06]  /*61b0*/  FSETP.GEU.AND P0, PT, |R15|, 4.1917929649353027344, PT ;  /* 0x4086232b0f00780b */ /* 0x000fcc0003f0e200 */
[----:B------:R-:W-:-:S08]  /*61c0*/  DADD R22, R16, -6.75539944105574400000e+15 ;  /* 0xc338000010167429 */ /* 0x000fd00000000000 */
[----:B------:R-:W-:Y:S01]  /*61d0*/  DFMA R20, R22, -UR14, R14 ;  /* 0x8000000e16147c2b */ /* 0x000fe2000800000e */
[----:B------:R-:W-:Y:S01]  /*61e0*/  UMOV UR14, 0x3b39803f ;  /* 0x3b39803f000e7882 */ /* 0x000fe20000000000 */
[----:B------:R-:W-:-:S06]  /*61f0*/  UMOV UR15, 0x3c7abc9e ;  /* 0x3c7abc9e000f7882 */ /* 0x000fcc0000000000 */
[----:B------:R-:W-:Y:S01]  /*6200*/  DFMA R22, R22, -UR14, R20 ;  /* 0x8000000e16167c2b */ /* 0x000fe20008000014 */
[----:B------:R-:W-:Y:S01]  /*6210*/  UMOV UR14, 0x69ce2bdf ;  /* 0x69ce2bdf000e7882 */ /* 0x000fe20000000000 */
[----:B------:R-:W-:Y:S01]  /*6220*/  IMAD.MOV.U32 R20, RZ, RZ, -0x35dec16 ;  /* 0xfca213eaff147424 */ /* 0x000fe200078e00ff */
[----:B------:R-:W-:Y:S01]  /*6230*/  UMOV UR15, 0x3e5ade15 ;  /* 0x3e5ade15000f7882 */ /* 0x000fe20000000000 */
[----:B------:R-:W-:-:S06]  /*6240*/  IMAD.MOV.U32 R21, RZ, RZ, 0x3e928af3 ;  /* 0x3e928af3ff157424 */ /* 0x000fcc00078e00ff */
[----:B------:R-:W-:Y:S01]  /*6250*/  DFMA R20, R22, UR14, R20 ;  /* 0x0000000e16147c2b */ /* 0x000fe20008000014 */
[----:B------:R-:W-:Y:S01]  /*6260*/  UMOV UR14, 0x62401315 ;  /* 0x62401315000e7882 */ /* 0x000fe20000000000 */
[----:B------:R-:W-:-:S06]  /*6270*/  UMOV UR15, 0x3ec71dee ;  /* 0x3ec71dee000f7882 */ /* 0x000fcc0000000000 */
[----:B------:R-:W-:Y:S01]  /*6280*/  DFMA R20, R22, R20, UR14 ;  /* 0x0000000e16147e2b */ /* 0x000fe20008000014 */
        /* <DEDUP_REMOVED lines=16> */
[----:B------:R-:W0:Y:S01]  /*6390*/  MUFU.RCP64H R21, R29 ;  /* 0x0000001d00157308 */ /* 0x000e220000001800 */
[----:B------:R-:W-:Y:S01]  /*63a0*/  UMOV UR15, 0x3fc55555 ;  /* 0x3fc55555000f7882 */ /* 0x000fe20000000000 */
[----:B------:R-:W-:-:S04]  /*63b0*/  IMAD.MOV.U32 R20, RZ, RZ, 0x1 ;  /* 0x00000001ff147424 */ /* 0x000fc800078e00ff */
[----:B------:R-:W-:Y:S01]  /*63c0*/  DFMA R24, R22, R24, UR14 ;  /* 0x0000000e16187e2b */ /* 0x000fe20008000018 */
[----:B------:R-:W-:Y:S01]  /*63d0*/  UMOV UR14, 0xb ;  /* 0x0000000b000e7882 */ /* 0x000fe20000000000 */
[----:B------:R-:W-:-:S06]  /*63e0*/  UMOV UR15, 0x3fe00000 ;  /* 0x3fe00000000f7882 */ /* 0x000fcc0000000000 */
[----:B------:R-:W-:Y:S02]  /*63f0*/  DFMA R24, R22, R24, UR14 ;  /* 0x0000000e16187e2b */ /* 0x000fe40008000018 */
[----:B0-----:R-:W-:-:S06]  /*6400*/  DFMA R30, -R28, R20, 1 ;  /* 0x3ff000001c1e742b */ /* 0x001fcc0000000114 */
[----:B------:R-:W-:Y:S02]  /*6410*/  DFMA R24, R22, R24, 1 ;  /* 0x3ff000001618742b */ /* 0x000fe40000000018 */
[----:B------:R-:W-:-:S06]  /*6420*/  DFMA R30, R30, R30, R30 ;  /* 0x0000001e1e1e722b */ /* 0x000fcc000000001e */
[----:B------:R-:W-:Y:S02]  /*6430*/  DFMA R24, R22, R24, 1 ;  /* 0x3ff000001618742b */ /* 0x000fe40000000018 */
[----:B------:R-:W-:-:S08]  /*6440*/  DFMA R30, R20, R30, R20 ;  /* 0x0000001e141e722b */ /* 0x000fd00000000014 */
[----:B------:R-:W-:Y:S01]  /*6450*/  IMAD R23, R16, 0x100000, R25 ;  /* 0x0010000010177824 */ /* 0x000fe200078e0219 */
[----:B------:R-:W-:Y:S01]  /*6460*/  DFMA R20, -R28, R30, 1 ;  /* 0x3ff000001c14742b */ /* 0x000fe2000000011e */
[----:B------:R-:W-:Y:S01]  /*6470*/  IMAD.MOV.U32 R22, RZ, RZ, R24 ;  /* 0x000000ffff167224 */ /* 0x000fe200078e0018 */
[----:B--2---:R-:W-:Y:S09]  /*6480*/  @!P0 BRA `(.L_x_49) ;  /* 0x0000000000308947 */ /* 0x004ff20003800000 */
[----:B------:R-:W-:Y:S01]  /*6490*/  FSETP.GEU.AND P1, PT, |R15|, 4.2275390625, PT ;  /* 0x408748000f00780b */ /* 0x000fe20003f2e200 */
[C---:B------:R-:W-:Y:S02]  /*64a0*/  DADD R22, R14.reuse, +INF ;  /* 0x7ff000000e167429 */ /* 0x040fe40000000000 */
[----:B------:R-:W-:-:S08]  /*64b0*/  DSETP.GEU.AND P0, PT, R14, RZ, PT ;  /* 0x000000ff0e00722a */ /* 0x000fd00003f0e000 */
[----:B------:R-:W-:Y:S02]  /*64c0*/  FSEL R22, R22, RZ, P0 ;  /* 0x000000ff16167208 */ /* 0x000fe40000000000 */
[----:B------:R-:W-:Y:S02]  /*64d0*/  @!P1 LEA.HI R3, R16, R16, RZ, 0x1 ;  /* 0x0000001010039211 */ /* 0x000fe400078f08ff */
[----:B------:R-:W-:Y:S02]  /*64e0*/  FSEL R23, R23, RZ, P0 ;  /* 0x000000ff17177208 */ /* 0x000fe40000000000 */
[----:B------:R-:W-:-:S05]  /*64f0*/  @!P1 SHF.R.S32.HI R3, RZ, 0x1, R3 ;  /* 0x00000001ff039819 */ /* 0x000fca0000011403 */
[----:B------:R-:W-:Y:S02]  /*6500*/  @!P1 IMAD.IADD R14, R16, 0x1, -R3 ;  /* 0x00000001100e9824 */ /* 0x000fe400078e0a03 */
[----:B------:R-:W-:-:S03]  /*6510*/  @!P1 IMAD R25, R3, 0x100000, R25 ;  /* 0x0010000003199824 */ /* 0x000fc600078e0219 */
[----:B------:R-:W-:Y:S01]  /*6520*/  @!P1 LEA R15, R14, 0x3ff00000, 0x14 ;  /* 0x3ff000000e0f9811 */ /* 0x000fe200078ea0ff */
[----:B------:R-:W-:-:S06]  /*6530*/  @!P1 IMAD.MOV.U32 R14, RZ, RZ, RZ ;  /* 0x000000ffff0e9224 */ /* 0x000fcc00078e00ff */
[----:B------:R-:W-:-:S11]  /*6540*/  @!P1 DMUL R22, R24, R14 ;  /* 0x0000000e18169228 */ /* 0x000fd60000000000 */
.L_x_49:
[----:B------:R-:W-:Y:S05]  /*6550*/  BSYNC.RECONVERGENT B2 ;  /* 0x0000000000027941 */ /* 0x000fea0003800200 */
.L_x_48:
[----:B------:R-:W-:Y:S01]  /*6560*/  DADD R16, R22, -1 ;  /* 0xbff0000016107429 */ /* 0x000fe20000000000 */
[----:B------:R-:W-:Y:S01]  /*6570*/  BSSY.RECONVERGENT B2, `(.L_x_50) ;  /* 0x0000017000027945 */ /* 0x000fe20003800200 */
[----:B------:R-:W-:Y:S01]  /*6580*/  DFMA R20, R30, R20, R30 ;  /* 0x000000141e14722b */ /* 0x000fe2000000001e */
[----:B------:R-:W-:Y:S02]  /*6590*/  IMAD.MOV.U32 R30, RZ, RZ, R19 ;  /* 0x000000ffff1e7224 */ /* 0x000fe400078e0013 */
[----:B------:R-:W-:-:S03]  /*65a0*/  IMAD.MOV.U32 R19, RZ, RZ, R2 ;  /* 0x000000ffff137224 */ /* 0x000fc600078e0002 */
[----:B------:R-:W-:Y:S01]  /*65b0*/  DMUL R16, R26, R16 ;  /* 0x000000101a107228 */ /* 0x000fe20000000000 */
[----:B------:R-:W-:-:S07]  /*65c0*/  IMAD.MOV.U32 R2, RZ, RZ, R10 ;  /* 0x000000ffff027224 */ /* 0x000fce00078e000a */
[----:B------:R-:W-:Y:S02]  /*65d0*/  DMUL R14, R16, R20 ;  /* 0x00000014100e7228 */ /* 0x000fe40000000000 */
[----:B------:R-:W-:-:S06]  /*65e0*/  FSETP.GEU.AND P1, PT, |R17|, 6.5827683646048100446e-37, PT ;  /* 0x036000001100780b */ /* 0x000fcc0003f2e200 */
[----:B------:R-:W-:-:S08]  /*65f0*/  DFMA R22, -R28, R14, R16 ;  /* 0x0000000e1c16722b */ /* 0x000fd00000000110 */
[----:B------:R-:W-:-:S10]  /*6600*/  DFMA R20, R20, R22, R14 ;  /* 0x000000161414722b */ /* 0x000fd4000000000e */
[----:B------:R-:W-:-:S05]  /*6610*/  FFMA R3, RZ, R29, R21 ;  /* 0x0000001dff037223 */ /* 0x000fca0000000015 */
[----:B------:R-:W-:Y:S01]  /*6620*/  FSETP.GT.AND P0, PT, |R3|, 1.469367938527859385e-39, PT ;  /* 0x001000000300780b */ /* 0x000fe20003f04200 */
[----:B------:R-:W-:Y:S02]  /*6630*/  IMAD.MOV.U32 R3, RZ, RZ, R13 ;  /* 0x000000ffff037224 */ /* 0x000fe400078e000d */
[----:B------:R-:W-:-:S10]  /*6640*/  IMAD.MOV.U32 R13, RZ, RZ, R12 ;  /* 0x000000ffff0d7224 */ /* 0x000fd400078e000c */
[----:B------:R-:W-:Y:S05]  /*6650*/  @P0 BRA P1, `(.L_x_51) ;  /* 0x0000000000200947 */ /* 0x000fea0000800000 */
[----:B------:R-:W-:Y:S01]  /*6660*/  IMAD.MOV.U32 R15, RZ, RZ, R16 ;  /* 0x000000ffff0f7224 */ /* 0x000fe200078e0010 */
[----:B------:R-:W-:Y:S01]  /*6670*/  MOV R10, 0x66c0 ;  /* 0x000066c0000a7802 */ /* 0x000fe20000000f00 */
[----:B------:R-:W-:Y:S02]  /*6680*/  IMAD.MOV.U32 R14, RZ, RZ, R17 ;  /* 0x000000ffff0e7224 */ /* 0x000fe400078e0011 */
[----:B------:R-:W-:Y:S02]  /*6690*/  IMAD.MOV.U32 R17, RZ, RZ, R28 ;  /* 0x000000ffff117224 */ /* 0x000fe400078e001c */
[----:B------:R-:W-:-:S07]  /*66a0*/  IMAD.MOV.U32 R16, RZ, RZ, R29 ;  /* 0x000000ffff107224 */ /* 0x000fce00078e001d */
[----:B------:R-:W-:Y:S05]  /*66b0*/  CALL.REL.NOINC `($__internal_1_$__cuda_sm20_div_rn_f64_full) ;  /* 0x0000000800f47944 */ /* 0x000fea0003c00000 */
[----:B------:R-:W-:Y:S02]  /*66c0*/  IMAD.MOV.U32 R20, RZ, RZ, R15 ;  /* 0x000000ffff147224 */ /* 0x000fe400078e000f */
[----:B------:R-:W-:-:S07]  /*66d0*/  IMAD.MOV.U32 R21, RZ, RZ, R14 ;  /* 0x000000ffff157224 */ /* 0x000fce00078e000e */
.L_x_51:
[----:B------:R-:W-:Y:S05]  /*66e0*/  BSYNC.RECONVERGENT B2 ;  /* 0x0000000000027941 */ /* 0x000fea0003800200 */
.L_x_50:
[----:B------:R-:W-:Y:S01]  /*66f0*/  DMUL R20, R20, UR8 ;  /* 0x0000000814147c28 */ /* 0x000fe20008000000 */
[----:B------:R-:W-:Y:S01]  /*6700*/  SHF.R.U32.HI R17, RZ, 0x2, R30 ;  /* 0x00000002ff117819 */ /* 0x000fe2000001161e */
[----:B------:R-:W-:Y:S01]  /*6710*/  IMAD.MOV.U32 R14, RZ, RZ, 0x1 ;  /* 0x00000001ff0e7424 */ /* 0x000fe200078e00ff */
[----:B------:R-:W-:Y:S01]  /*6720*/  BSSY.RECONVERGENT B2, `(.L_x_52) ;  /* 0x0000021000027945 */ /* 0x000fe20003800200 */
[----:B------:R-:W-:Y:S01]  /*6730*/  IMAD.SHL.U32 R23, R2, 0x10, RZ ;  /* 0x0000001002177824 */ /* 0x000fe200078e00ff */
[----:B------:R-:W-:Y:S01]  /*6740*/  LOP3.LUT R10, R17, R30, RZ, 0x3c, !PT ;  /* 0x0000001e110a7212 */ /* 0x000fe200078e3cff */
[----:B------:R-:W0:Y:S04]  /*6750*/  MUFU.RCP64H R15, R21 ;  /* 0x00000015000f7308 */ /* 0x000e280000001800 */
[----:B------:R-:W-:-:S05]  /*6760*/  IMAD.SHL.U32 R12, R10, 0x2, RZ ;  /* 0x000000020a0c7824 */ /* 0x000fca00078e00ff */
[----:B------:R-:W-:-:S04]  /*6770*/  LOP3.LUT R23, R10, R12, R23, 0x96, !PT ;  /* 0x0000000c0a177212 */ /* 0x000fc800078e9617 */
[----:B------:R-:W-:Y:S01]  /*6780*/  LOP3.LUT R12, R23, R2, RZ, 0x3c, !PT ;  /* 0x00000002170c7212 */ /* 0x000fe200078e3cff */
[----:B------:R-:W-:Y:S01]  /*6790*/  IMAD.MOV.U32 R23, RZ, RZ, 0x2f800000 ;  /* 0x2f800000ff177424 */ /* 0x000fe200078e00ff */
[----:B0-----:R-:W-:-:S03]  /*67a0*/  DFMA R16, -R20, R14, 1 ;  /* 0x3ff000001410742b */ /* 0x001fc6000000010e */
[----:B------:R-:W-:-:S05]  /*67b0*/  IMAD.IADD R10, R12, 0x1, R4 ;  /* 0x000000010c0a7824 */ /* 0x000fca00078e0204 */
[----:B------:R-:W-:Y:S01]  /*67c0*/  I2FP.F32.U32 R10, R10 ;  /* 0x0000000a000a7245 */ /* 0x000fe20000201000 */
[----:B------:R-:W-:-:S04]  /*67d0*/  DFMA R16, R16, R16, R16 ;  /* 0x000000101010722b */ /* 0x000fc80000000010 */
[----:B------:R-:W-:-:S04]  /*67e0*/  FFMA R10, R10, R23, 1.1641532182693481445e-10 ;  /* 0x2f0000000a0a7423 */ /* 0x000fc80000000017 */
[----:B------:R-:W-:Y:S02]  /*67f0*/  DFMA R14, R14, R16, R14 ;  /* 0x000000100e0e722b */ /* 0x000fe4000000000e */
[----:B------:R-:W0:Y:S06]  /*6800*/  F2F.F64.F32 R16, R10 ;  /* 0x0000000a00107310 */ /* 0x000e2c0000201800 */
[----:B------:R-:W-:-:S08]  /*6810*/  DFMA R22, -R20, R14, 1 ;  /* 0x3ff000001416742b */ /* 0x000fd0000000010e */
[----:B------:R-:W-:Y:S01]  /*6820*/  DFMA R14, R14, R22, R14 ;  /* 0x000000160e0e722b */ /* 0x000fe2000000000e */
[----:B0-----:R-:W-:-:S07]  /*6830*/  FSETP.GEU.AND P1, PT, |R17|, 6.5827683646048100446e-37, PT ;  /* 0x036000001100780b */ /* 0x001fce0003f2e200 */
[----:B------:R-:W-:-:S08]  /*6840*/  DMUL R22, R16, R14 ;  /* 0x0000000e10167228 */ /* 0x000fd00000000000 */
        /* <DEDUP_REMOVED lines=10> */
[----:B------:R-:W-:Y:S05]  /*68f0*/  CALL.REL.NOINC `($__internal_1_$__cuda_sm20_div_rn_f64_full) ;  /* 0x0000000800647944 */ /* 0x000fea0003c00000 */
[----:B------:R-:W-:-:S04]  /*6900*/  LOP3.LUT R15, R15, R14, RZ, 0x3c, !PT ;  /* 0x0000000e0f0f7212 */ /* 0x000fc800078e3cff */
[----:B------:R-:W-:-:S04]  /*6910*/  LOP3.LUT R14, R15, R14, RZ, 0x3c, !PT ;  /* 0x0000000e0f0e7212 */ /* 0x000fc800078e3cff */
[----:B------:R-:W-:-:S07]  /*6920*/  LOP3.LUT R15, R15, R14, RZ, 0x3c, !PT ;  /* 0x0000000e0f0f7212 */ /* 0x000fce00078e3cff */
.L_x_53:
[----:B------:R-:W-:Y:S05]  /*6930*/  BSYNC.RECONVERGENT B2 ;  /* 0x0000000000027941 */ /* 0x000fea0003800200 */
.L_x_52:
[----:B------:R-:W0:Y:S01]  /*6940*/  MUFU.RCP64H R17, R39 ;  /* 0x0000002700117308 */ /* 0x000e220000001800 */
[----:B------:R-:W-:Y:S01]  /*6950*/  IMAD.MOV.U32 R16, RZ, RZ, 0x1 ;  /* 0x00000001ff107424 */ /* 0x000fe200078e00ff */
[----:B------:R-:W-:Y:S06]  /*6960*/  BSSY.RECONVERGENT B2, `(.L_x_54) ;  /* 0x000001d000027945 */ /* 0x000fec0003800200 */
[----:B------:R-:W1:Y:S01]  /*6970*/  FRND.F64.FLOOR R14, R14 ;  /* 0x0000000e000e7313 */ /* 0x000e620000305800 */
[----:B0-----:R-:W-:Y:S01]  /*6980*/  DFMA R20, -R38, R16, 1 ;  /* 0x3ff000002614742b */ /* 0x001fe20000000110 */
[----:B-1----:R-:W-:Y:S01]  /*6990*/  ISETP.GE.AND P0, PT, R15, RZ, PT ;  /* 0x000000ff0f00720c */ /* 0x002fe20003f06270 */
[----:B------:R-:W-:-:S06]  /*69a0*/  DSETP.NEU.AND P2, PT, R14, RZ, PT ;  /* 0x000000ff0e00722a */ /* 0x000fcc0003f4d000 */
[----:B------:R-:W-:-:S08]  /*69b0*/  DFMA R20, R20, R20, R20 ;  /* 0x000000141414722b */ /* 0x000fd00000000014 */
[----:B------:R-:W-:Y:S02]  /*69c0*/  DFMA R20, R16, R20, R16 ;  /* 0x000000141014722b */ /* 0x000fe40000000010 */
[----:B------:R-:W-:-:S06]  /*69d0*/  DMUL R16, R32, 1000 ;  /* 0x408f400020107828 */ /* 0x000fcc0000000000 */
[----:B------:R-:W-:-:S04]  /*69e0*/  DFMA R24, -R38, R20, 1 ;  /* 0x3ff000002618742b */ /* 0x000fc80000000114 */
[----:B------:R-:W-:-:S04]  /*69f0*/  FSETP.GEU.AND P4, PT, |R17|, 6.5827683646048100446e-37, PT ;  /* 0x036000001100780b */ /* 0x000fc80003f8e200 */
[----:B------:R-:W-:Y:S02]  /*6a00*/  DFMA R24, R20, R24, R20 ;  /* 0x000000181418722b */ /* 0x000fe40000000014 */
[----:B------:R-:W-:-:S06]  /*6a10*/  DADD R20, RZ, R14 ;  /* 0x00000000ff147229 */ /* 0x000fcc000000000e */
[----:B------:R-:W-:-:S04]  /*6a20*/  DMUL R40, R16, R24 ;  /* 0x0000001810287228 */ /* 0x000fc80000000000 */
[----:B------:R-:W-:Y:S02]  /*6a30*/  LOP3.LUT R20, R21, 0x7ff00000, RZ, 0xc0, !PT ;  /* 0x7ff0000015147812 */ /* 0x000fe400078ec0ff */
[----:B------:R-:W-:Y:S02]  /*6a40*/  SEL R21, RZ, 0x7ff00000, P0 ;  /* 0x7ff00000ff157807 */ /* 0x000fe40000000000 */
[----:B------:R-:W-:Y:S01]  /*6a50*/  DFMA R22, -R38, R40, R16 ;  /* 0x000000282616722b */ /* 0x000fe20000000110 */
[----:B------:R-:W-:Y:S01]  /*6a60*/  ISETP.NE.AND P1, PT, R20, 0x7ff00000, PT ;  /* 0x7ff000001400780c */ /* 0x000fe20003f25270 */
[----:B------:R-:W-:-:S06]  /*6a70*/  IMAD.MOV.U32 R20, RZ, RZ, RZ ;  /* 0x000000ffff147224 */ /* 0x000fcc00078e00ff */
[----:B------:R-:W-:-:S10]  /*6a80*/  DFMA R40, R24, R22, R40 ;  /* 0x000000161828722b */ /* 0x000fd40000000028 */
[----:B------:R-:W-:-:S05]  /*6a90*/  FFMA R10, RZ, R39, R41 ;  /* 0x00000027ff0a7223 */ /* 0x000fca0000000029 */
[----:B------:R-:W-:Y:S01]  /*6aa0*/  FSETP.GT.AND P3, PT, |R10|, 1.469367938527859385e-39, PT ;  /* 0x001000000a00780b */ /* 0x000fe20003f64200 */
[----:B------:R-:W-:-:S12]  /*6ab0*/  @P1 BRA `(.L_x_55) ;  /* 0x00000000001c1947 */ /* 0x000fd80003800000 */
[----:B------:R-:W-:-:S14]  /*6ac0*/  DSETP.NAN.AND P0, PT, R14, R14, PT ;  /* 0x0000000e0e00722a */ /* 0x000fdc0003f08000 */
[----:B------:R-:W-:Y:S01]  /*6ad0*/  @P0 DADD R20, RZ, R14 ;  /* 0x00000000ff140229 */ /* 0x000fe2000000000e */
[----:B------:R-:W-:Y:S10]  /*6ae0*/  @P0 BRA `(.L_x_55) ;  /* 0x0000000000100947 */ /* 0x000ff40003800000 */
[----:B------:R-:W-:-:S14]  /*6af0*/  DSETP.NEU.AND P0, PT, |R14|, +INF , PT ;  /* 0x7ff000000e00742a */ /* 0x000fdc0003f0d200 */
[----:B------:R-:W-:Y:S01]  /*6b00*/  @!P0 SHF.R.S32.HI R14, RZ, 0x1f, R15 ;  /* 0x0000001fff0e8819 */ /* 0x000fe2000001140f */
[----:B------:R-:W-:-:S03]  /*6b10*/  @!P0 IMAD.MOV.U32 R20, RZ, RZ, RZ ;  /* 0x000000ffff148224 */ /* 0x000fc600078e00ff */
[----:B------:R-:W-:-:S07]  /*6b20*/  @!P0 LOP3.LUT R21, R14, 0x7ff00000, RZ, 0xc0, !PT ;  /* 0x7ff000000e158812 */ /* 0x000fce00078ec0ff */
.L_x_55:
[----:B------:R-:W-:Y:S05]  /*6b30*/  BSYNC.RECONVERGENT B2 ;  /* 0x0000000000027941 */ /* 0x000fea0003800200 */
.L_x_54:
[----:B------:R-:W-:Y:S01]  /*6b40*/  BSSY.RECONVERGENT B2, `(.L_x_56) ;  /* 0x000000c000027945 */ /* 0x000fe20003800200 */
[----:B------:R-:W-:Y:S02]  /*6b50*/  FSEL R30, R20, RZ, P2 ;  /* 0x000000ff141e7208 */ /* 0x000fe40001000000 */
[----:B------:R-:W-:Y:S01]  /*6b60*/  FSEL R31, R21, 1.875, P2 ;  /* 0x3ff00000151f7808 */ /* 0x000fe20001000000 */
[----:B------:R-:W-:Y:S06]  /*6b70*/  @P3 BRA P4, `(.L_x_57) ;  /* 0x0000000000203947 */ /* 0x000fec0002000000 */
        /* <DEDUP_REMOVED lines=8> */
.L_x_57:
[----:B------:R-:W-:Y:S05]  /*6c00*/  BSYNC.RECONVERGENT B2 ;  /* 0x0000000000027941 */ /* 0x000fea0003800200 */
.L_x_56:
[----:B------:R-:W0:Y:S01]  /*6c10*/  MUFU.RCP64H R15, R9 ;  /* 0x00000009000f7308 */ /* 0x000e220000001800 */
[----:B------:R-:W-:Y:S01]  /*6c20*/  IMAD.MOV.U32 R14, RZ, RZ, 0x1 ;  /* 0x00000001ff0e7424 */ /* 0x000fe200078e00ff */
[----:B------:R-:W-:Y:S05]  /*6c30*/  BSSY.RECONVERGENT B2, `(.L_x_58) ;  /* 0x0000018000027945 */ /* 0x000fea0003800200 */
[----:B0-----:R-:W-:-:S08]  /*6c40*/  DFMA R16, R14, -R8, 1 ;  /* 0x3ff000000e10742b */ /* 0x001fd00000000808 */
[----:B------:R-:W-:-:S08]  /*6c50*/  DFMA R16, R16, R16, R16 ;  /* 0x000000101010722b */ /* 0x000fd00000000010 */
[----:B------:R-:W-:Y:S02]  /*6c60*/  DFMA R14, R14, R16, R14 ;  /* 0x000000100e0e722b */ /* 0x000fe4000000000e */
[----:B------:R-:W-:-:S06]  /*6c70*/  DADD R16, -R32, UR4 ;  /* 0x0000000420107e29 */ /* 0x000fcc0008000100 */
[----:B------:R-:W-:Y:S02]  /*6c80*/  DFMA R20, R14, -R8, 1 ;  /* 0x3ff000000e14742b */ /* 0x000fe40000000808 */
[----:B------:R-:W-:-:S06]  /*6c90*/  DMUL R16, R16, 1000 ;  /* 0x408f400010107828 */ /* 0x000fcc0000000000 */
[----:B------:R-:W-:-:S04]  /*6ca0*/  DFMA R14, R14, R20, R14 ;  /* 0x000000140e0e722b */ /* 0x000fc8000000000e */
[----:B------:R-:W-:-:S04]  /*6cb0*/  FSETP.GEU.AND P1, PT, |R17|, 6.5827683646048100446e-37, PT ;  /* 0x036000001100780b */ /* 0x000fc80003f2e200 */
        /* <DEDUP_REMOVED lines=15> */
.L_x_59:
[----:B------:R-:W-:Y:S05]  /*6db0*/  BSYNC.RECONVERGENT B2 ;  /* 0x0000000000027941 */ /* 0x000fea0003800200 */
.L_x_58:
[----:B------:R-:W-:Y:S01]  /*6dc0*/  DADD R14, R14, R40 ;  /* 0x000000000e0e7229 */ /* 0x000fe20000000028 */
[----:B------:R-:W-:Y:S01]  /*6dd0*/  UMOV UR14, 0xa2000000 ;  /* 0xa2000000000e7882 */ /* 0x000fe20000000000 */
[----:B------:R-:W-:Y:S01]  /*6de0*/  UMOV UR15, 0x426d1a94 ;  /* 0x426d1a94000f7882 */ /* 0x000fe20000000000 */
[----:B------:R-:W-:Y:S01]  /*6df0*/  SHF.R.S32.HI R37, RZ, 0x1f, R36 ;  /* 0x0000001fff257819 */ /* 0x000fe20000011424 */
[----:B------:R-:W-:Y:S02]  /*6e00*/  IMAD R10, R0, UR10, RZ ;  /* 0x0000000a000a7c24 */ /* 0x000fe4000f8e02ff */
[----:B------:R-:W-:Y:S02]  /*6e10*/  VIADD R5, R5, 0x1 ;  /* 0x0000000105057836 */ /* 0x000fe40000000000 */
[----:B------:R-:W-:Y:S01]  /*6e20*/  DFMA R14, R14, UR14, R6 ;  /* 0x0000000e0e0e7c2b */ /* 0x000fe20008000006 */
[C---:B------:R-:W-:Y:S02]  /*6e30*/  IMAD R21, R11.reuse, UR11, R10 ;  /* 0x0000000b0b157c24 */ /* 0x040fe4000f8e020a */
[----:B------:R-:W-:-:S02]  /*6e40*/  IMAD.WIDE.U32 R16, R11, UR10, R36 ;  /* 0x0000000a0b107c25 */ /* 0x000fc4000f8e0024 */
[----:B------:R-:W0:Y:S02]  /*6e50*/  I2F.F64 R36, R36 ;  /* 0x0000002400247312 */ /* 0x000e240000201c00 */
[----:B------:R-:W-:Y:S01]  /*6e60*/  IMAD.IADD R17, R17, 0x1, R21 ;  /* 0x0000000111117824 */ /* 0x000fe200078e0215 */
[----:B------:R-:W-:Y:S01]  /*6e70*/  LEA R20, P0, R16, UR12, 0x3 ;  /* 0x0000000c10147c11 */ /* 0x000fe2000f8018ff */
[----:B------:R-:W-:-:S03]  /*6e80*/  VIADD R4, R4, 0xb0f8a ;  /* 0x000b0f8a04047836 */ /* 0x000fc60000000000 */
[----:B------:R-:W-:Y:S01]  /*6e90*/  LEA.HI.X R21, R16, UR13, R17, 0x3, P0 ;  /* 0x0000000d10157c11 */ /* 0x000fe200080f1c11 */
[----:B------:R-:W1:Y:S01]  /*6ea0*/  F2I.S64.F64.TRUNC R14, R14 ;  /* 0x0000000e000e7311 */ /* 0x000e62000030d900 */
[----:B------:R-:W-:Y:S01]  /*6eb0*/  ISETP.NE.AND P0, PT, R5, RZ, PT ;  /* 0x000000ff0500720c */ /* 0x000fe20003f05270 */
[----:B0-----:R-:W-:-:S06]  /*6ec0*/  DADD R30, R36, R30 ;  /* 0x00000000241e7229 */ /* 0x001fcc000000001e */
[----:B------:R0:W2:Y:S01]  /*6ed0*/  F2I.F64.TRUNC R36, R30 ;  /* 0x0000001e00247311 */ /* 0x0000a2000030d100 */
[----:B-1----:R0:W-:Y:S05]  /*6ee0*/  STG.E.64 desc[UR6][R20.64], R14 ;  /* 0x0000000e14007986 */ /* 0x0021ea000c101b06 */
[----:B------:R-:W-:Y:S05]  /*6ef0*/  @P0 BRA `(.L_x_60) ;  /* 0xfffffff000600947 */ /* 0x000fea000383ffff */
[----:B------:R-:W-:Y:S05]  /*6f00*/  BSYNC.RECONVERGENT B1 ;  /* 0x0000000000017941 */ /* 0x000fea0003800200 */
.L_x_47:
[----:B--2---:R-:W-:-:S07]  /*6f10*/  SHF.R.S32.HI R37, RZ, 0x1f, R36 ;  /* 0x0000001fff257819 */ /* 0x004fce0000011424 */
.L_x_42:
[----:B01-34-:R-:W-:Y:S05]  /*6f20*/  BSYNC.RECONVERGENT B0 ;  /* 0x0000000000007941 */ /* 0x01bfea0003800200 */
.L_x_41:
[----:B------:R-:W0:Y:S01]  /*6f30*/  LDCU.64 UR14, c[0x0][0x410] ;  /* 0x00008200ff0e77ac */ /* 0x000e220008000a00 */
[----:B------:R-:W-:Y:S02]  /*6f40*/  IMAD.MOV.U32 R2, RZ, RZ, R36 ;  /* 0x000000ffff027224 */ /* 0x000fe400078e0024 */
[----:B------:R-:W-:Y:S01]  /*6f50*/  IMAD.MOV.U32 R3, RZ, RZ, R37 ;  /* 0x000000ffff037224 */ /* 0x000fe200078e0025 */
[----:B------:R-:W1:Y:S01]  /*6f60*/  LDCU.64 UR16, c[0x0][0x388] ;  /* 0x00007100ff1077ac */ /* 0x000e620008000a00 */
[----:B0-----:R-:W-:Y:S02]  /*6f70*/  IMAD R0, R0, UR14, RZ ;  /* 0x0000000e00007c24 */ /* 0x001fe4000f8e02ff */
[----:B------:R-:W-:-:S04]  /*6f80*/  IMAD.WIDE.U32 R2, R11, UR14, R2 ;  /* 0x0000000e0b027c25 */ /* 0x000fc8000f8e0002 */
[----:B------:R-:W-:Y:S01]  /*6f90*/  IMAD R11, R11, UR15, R0 ;  /* 0x0000000f0b0b7c24 */ /* 0x000fe2000f8e0200 */
[----:B-1----:R-:W-:-:S03]  /*6fa0*/  LEA R4, P0, R2, UR16, 0x3 ;  /* 0x0000001002047c11 */ /* 0x002fc6000f8018ff */
[----:B------:R-:W-:-:S05]  /*6fb0*/  IMAD.IADD R3, R11, 0x1, R3 ;  /* 0x000000010b037824 */ /* 0x000fca00078e0203 */
[----:B------:R-:W-:-:S05]  /*6fc0*/  LEA.HI.X R5, R2, UR17, R3, 0x3, P0 ;  /* 0x0000001102057c11 */ /* 0x000fca00080f1c03 */
[----:B------:R-:W-:Y:S01]  /*6fd0*/  STG.E.64 desc[UR6][R4.64], RZ ;  /* 0x000000ff04007986 */ /* 0x000fe2000c101b06 */
[----:B------:R-:W-:Y:S05]  /*6fe0*/  EXIT ;  /* 0x000000000000794d */ /* 0x000fea0003800000 */
        .weak           $__internal_0_$__cuda_sm20_dblrcp_rn_slowpath_v3
        .type           $__internal_0_$__cuda_sm20_dblrcp_rn_slowpath_v3,@function
        .size           $__internal_0_$__cuda_sm20_dblrcp_rn_slowpath_v3,($__internal_1_$__cuda_sm20_div_rn_f64_full - $__internal_0_$__cuda_sm20_dblrcp_rn_slowpath_v3)
$__internal_0_$__cuda_sm20_dblrcp_rn_slowpath_v3:
[----:B------:R-:W-:Y:S01]  /*6ff0*/  DSETP.GTU.AND P0, PT, |R16|, +INF , PT ;  /* 0x7ff000001000742a */ /* 0x000fe20003f0c200 */
[----:B------:R-:W-:-:S13]  /*7000*/  BSSY.RECONVERGENT B4, `(.L_x_61) ;  /* 0x0000024000047945 */ /* 0x000fda0003800200 */
[----:B------:R-:W-:Y:S05]  /*7010*/  @P0 BRA `(.L_x_62) ;  /* 0x0000000000800947 */ /* 0x000fea0003800000 */
[----:B------:R-:W-:-:S05]  /*7020*/  LOP3.LUT R21, R17, 0x7fffffff, RZ, 0xc0, !PT ;  /* 0x7fffffff11157812 */ /* 0x000fca00078ec0ff */
[----:B------:R-:W-:-:S05]  /*7030*/  VIADD R20, R21, 0xffffffff ;  /* 0xffffffff15147836 */ /* 0x000fca0000000000 */
[----:B------:R-:W-:-:S13]  /*7040*/  ISETP.GE.U32.AND P0, PT, R20, 0x7fefffff, PT ;  /* 0x7fefffff1400780c */ /* 0x000fda0003f06070 */
[----:B------:R-:W-:Y:S01]  /*7050*/  @P0 LOP3.LUT R23, R17, 0x7ff00000, RZ, 0x3c, !PT ;  /* 0x7ff0000011170812 */ /* 0x000fe200078e3cff */
[----:B------:R-:W-:Y:S01]  /*7060*/  @P0 IMAD.MOV.U32 R22, RZ, RZ, RZ ;  /* 0x000000ffff160224 */ /* 0x000fe200078e00ff */
[----:B------:R-:W-:Y:S06]  /*7070*/  @P0 BRA `(.L_x_63) ;  /* 0x0000000000700947 */ /* 0x000fec0003800000 */
[----:B------:R-:W-:-:S13]  /*7080*/  ISETP.GE.U32.AND P0, PT, R21, 0x1000001, PT ;  /* 0x010000011500780c */ /* 0x000fda0003f06070 */
[----:B------:R-:W-:Y:S05]  /*7090*/  @!P0 BRA `(.L_x_64) ;  /* 0x0000000000388947 */ /* 0x000fea0003800000 */
[----:B------:R-:W-:Y:S02]  /*70a0*/  VIADD R21, R17, 0xc0200000 ;  /* 0xc020000011157836 */ /* 0x000fe40000000000 */
[----:B------:R-:W-:Y:S02]  /*70b0*/  IMAD.MOV.U32 R20, RZ, RZ, R16 ;  /* 0x000000ffff147224 */ /* 0x000fe400078e0010 */
[----:B------:R-:W0:Y:S01]  /*70c0*/  MUFU.RCP64H R23, R21 ;  /* 0x0000001500177308 */ /* 0x000e220000001800 */
[----:B------:R-:W-:-:S06]  /*70d0*/  IMAD.MOV.U32 R22, RZ, RZ, R25 ;  /* 0x000000ffff167224 */ /* 0x000fcc00078e0019 */
[----:B0-----:R-:W-:-:S08]  /*70e0*/  DFMA R26, -R20, R22, 1 ;  /* 0x3ff00000141a742b */ /* 0x001fd00000000116 */
[----:B------:R-:W-:-:S08]  /*70f0*/  DFMA R26, R26, R26, R26 ;  /* 0x0000001a1a1a722b */ /* 0x000fd0000000001a */
[----:B------:R-:W-:-:S08]  /*7100*/  DFMA R26, R22, R26, R22 ;  /* 0x0000001a161a722b */ /* 0x000fd00000000016 */
[----:B------:R-:W-:-:S08]  /*7110*/  DFMA R22, -R20, R26, 1 ;  /* 0x3ff000001416742b */ /* 0x000fd0000000011a */
[----:B------:R-:W-:-:S08]  /*7120*/  DFMA R22, R26, R22, R26 ;  /* 0x000000161a16722b */ /* 0x000fd0000000001a */
[----:B------:R-:W-:-:S08]  /*7130*/  DMUL R22, R22, 2.2250738585072013831e-308 ;  /* 0x0010000016167828 */ /* 0x000fd00000000000 */
[----:B------:R-:W-:-:S08]  /*7140*/  DFMA R26, -R16, R22, 1 ;  /* 0x3ff00000101a742b */ /* 0x000fd00000000116 */
[----:B------:R-:W-:-:S08]  /*7150*/  DFMA R26, R26, R26, R26 ;  /* 0x0000001a1a1a722b */ /* 0x000fd0000000001a */
[----:B------:R-:W-:Y:S01]  /*7160*/  DFMA R22, R22, R26, R22 ;  /* 0x0000001a1616722b */ /* 0x000fe20000000016 */
[----:B------:R-:W-:Y:S10]  /*7170*/  BRA `(.L_x_63) ;  /* 0x0000000000307947 */ /* 0x000ff40003800000 */
.L_x_64:
[----:B------:R-:W-:Y:S01]  /*7180*/  DMUL R20, R16, 8.11296384146066816958e+31 ;  /* 0x4690000010147828 */ /* 0x000fe20000000000 */
[----:B------:R-:W-:-:S05]  /*7190*/  IMAD.MOV.U32 R22, RZ, RZ, R25 ;  /* 0x000000ffff167224 */ /* 0x000fca00078e0019 */
[----:B------:R-:W0:Y:S02]  /*71a0*/  MUFU.RCP64H R23, R21 ;  /* 0x0000001500177308 */ /* 0x000e240000001800 */
[----:B0-----:R-:W-:-:S08]  /*71b0*/  DFMA R26, -R20, R22, 1 ;  /* 0x3ff00000141a742b */ /* 0x001fd00000000116 */
[----:B------:R-:W-:-:S08]  /*71c0*/  DFMA R26, R26, R26, R26 ;  /* 0x0000001a1a1a722b */ /* 0x000fd0000000001a */
[----:B------:R-:W-:-:S08]  /*71d0*/  DFMA R26, R22, R26, R22 ;  /* 0x0000001a161a722b */ /* 0x000fd00000000016 */
[----:B------:R-:W-:-:S08]  /*71e0*/  DFMA R22, -R20, R26, 1 ;  /* 0x3ff000001416742b */ /* 0x000fd0000000011a */
[----:B------:R-:W-:-:S08]  /*71f0*/  DFMA R22, R26, R22, R26 ;  /* 0x000000161a16722b */ /* 0x000fd0000000001a */
[----:B------:R-:W-:Y:S01]  /*7200*/  DMUL R22, R22, 8.11296384146066816958e+31 ;  /* 0x4690000016167828 */ /* 0x000fe20000000000 */
[----:B------:R-:W-:Y:S10]  /*7210*/  BRA `(.L_x_63) ;  /* 0x0000000000087947 */ /* 0x000ff40003800000 */
.L_x_62:
[----:B------:R-:W-:Y:S01]  /*7220*/  LOP3.LUT R23, R17, 0x80000, RZ, 0xfc, !PT ;  /* 0x0008000011177812 */ /* 0x000fe200078efcff */
[----:B------:R-:W-:-:S07]  /*7230*/  IMAD.MOV.U32 R22, RZ, RZ, R16 ;  /* 0x000000ffff167224 */ /* 0x000fce00078e0010 */
.L_x_63:
[----:B------:R-:W-:Y:S05]  /*7240*/  BSYNC.RECONVERGENT B4 ;  /* 0x0000000000047941 */ /* 0x000fea0003800200 */
.L_x_61:
[----:B------:R-:W-:Y:S02]  /*7250*/  IMAD.MOV.U32 R25, RZ, RZ, 0x0 ;  /* 0x00000000ff197424 */ /* 0x000fe400078e00ff */
[----:B------:R-:W-:Y:S02]  /*7260*/  IMAD.MOV.U32 R20, RZ, RZ, R22 ;  /* 0x000000ffff147224 */ /* 0x000fe400078e0016 */
[----:B------:R-:W-:Y:S01]  /*7270*/  IMAD.MOV.U32 R21, RZ, RZ, R23 ;  /* 0x000000ffff157224 */ /* 0x000fe200078e0017 */
[----:B------:R-:W-:Y:S06]  /*7280*/  RET.REL.NODEC R24 `(Raman_Kernel) ;  /* 0xffffff8c185c7950 */ /* 0x000fec0003c3ffff */
        .weak           $__internal_1_$__cuda_sm20_div_rn_f64_full
        .type           $__internal_1_$__cuda_sm20_div_rn_f64_full,@function
        .size           $__internal_1_$__cuda_sm20_div_rn_f64_full,($__internal_2_$__cuda_sm20_dsqrt_rn_f64_mediumpath_v1 - $__internal_1_$__cuda_sm20_div_rn_f64_full)
$__internal_1_$__cuda_sm20_div_rn_f64_full:
[----:B------:R-:W-:Y:S01]  /*7290*/  IMAD.MOV.U32 R21, RZ, RZ, R14 ;  /* 0x000000ffff157224 */ /* 0x000fe200078e000e */
[C---:B------:R-:W-:Y:S01]  /*72a0*/  FSETP.GEU.AND P0, PT, |R16|.reuse, 1.469367938527859385e-39, PT ;  /* 0x001000001000780b */ /* 0x040fe20003f0e200 */
[----:B------:R-:W-:Y:S01]  /*72b0*/  IMAD.MOV.U32 R23, RZ, RZ, R16 ;  /* 0x000000ffff177224 */ /* 0x000fe200078e0010 */
[----:B------:R-:W-:Y:S01]  /*72c0*/  LOP3.LUT R24, R16, 0x800fffff, RZ, 0xc0, !PT ;  /* 0x800fffff10187812 */ /* 0x000fe200078ec0ff */
[----:B------:R-:W-:Y:S01]  /*72d0*/  IMAD.MOV.U32 R22, RZ, RZ, R17 ;  /* 0x000000ffff167224 */ /* 0x000fe200078e0011 */
[C---:B------:R-:W-:Y:S01]  /*72e0*/  FSETP.GEU.AND P5, PT, |R21|.reuse, 1.469367938527859385e-39, PT ;  /* 0x001000001500780b */ /* 0x040fe20003fae200 */
[----:B------:R-:W-:Y:S01]  /*72f0*/  IMAD.MOV.U32 R20, RZ, RZ, R15 ;  /* 0x000000ffff147224 */ /* 0x000fe200078e000f */
[----:B------:R-:W-:Y:S01]  /*7300*/  LOP3.LUT R14, R21, 0x7ff00000, RZ, 0xc0, !PT ;  /* 0x7ff00000150e7812 */ /* 0x000fe200078ec0ff */
[----:B------:R-:W-:Y:S01]  /*7310*/  IMAD.MOV.U32 R42, RZ, RZ, 0x1 ;  /* 0x00000001ff2a7424 */ /* 0x000fe200078e00ff */
[----:B------:R-:W-:Y:S01]  /*7320*/  LOP3.LUT R25, R24, 0x3ff00000, RZ, 0xfc, !PT ;  /* 0x3ff0000018197812 */ /* 0x000fe200078efcff */
[----:B------:R-:W-:Y:S01]  /*7330*/  IMAD.MOV.U32 R24, RZ, RZ, R17 ;  /* 0x000000ffff187224 */ /* 0x000fe200078e0011 */
[----:B------:R-:W-:Y:S01]  /*7340*/  LOP3.LUT R16, R16, 0x7ff00000, RZ, 0xc0, !PT ;  /* 0x7ff0000010107812 */ /* 0x000fe200078ec0ff */
[----:B------:R-:W-:Y:S01]  /*7350*/  IMAD.MOV.U32 R44, RZ, RZ, R20 ;  /* 0x000000ffff2c7224 */ /* 0x000fe200078e0014 */
[----:B------:R-:W-:Y:S01]  /*7360*/  BSSY.RECONVERGENT B3, `(.L_x_65) ;  /* 0x0000053000037945 */ /* 0x000fe20003800200 */
[----:B------:R-:W-:-:S04]  /*7370*/  @!P0 DMUL R24, R22, 8.98846567431157953865e+307 ;  /* 0x7fe0000016188828 */ /* 0x000fc80000000000 */
[----:B------:R-:W-:Y:S01]  /*7380*/  @!P5 LOP3.LUT R15, R23, 0x7ff00000, RZ, 0xc0, !PT ;  /* 0x7ff00000170fd812 */ /* 0x000fe200078ec0ff */
[----:B------:R-:W-:Y:S01]  /*7390*/  @!P5 IMAD.MOV.U32 R46, RZ, RZ, RZ ;  /* 0x000000ffff2ed224 */ /* 0x000fe200078e00ff */
[----:B------:R-:W0:Y:S02]  /*73a0*/  MUFU.RCP64H R43, R25 ;  /* 0x00000019002b7308 */ /* 0x000e240000001800 */
[----:B------:R-:W-:Y:S01]  /*73b0*/  @!P5 ISETP.GE.U32.AND P6, PT, R14, R15, PT ;  /* 0x0000000f0e00d20c */ /* 0x000fe20003fc6070 */
[----:B------:R-:W-:-:S05]  /*73c0*/  IMAD.MOV.U32 R15, RZ, RZ, 0x1ca00000 ;  /* 0x1ca00000ff0f7424 */ /* 0x000fca00078e00ff */
[C---:B------:R-:W-:Y:S02]  /*73d0*/  @!P5 SEL R18, R15.reuse, 0x63400000, !P6 ;  /* 0x634000000f12d807 */ /* 0x040fe40007000000 */
[----:B------:R-:W-:Y:S02]  /*73e0*/  ISETP.GE.U32.AND P6, PT, R14, R16, PT ;  /* 0x000000100e00720c */ /* 0x000fe40003fc6070 */
[--C-:B------:R-:W-:Y:S02]  /*73f0*/  @!P5 LOP3.LUT R18, R18, 0x80000000, R21.reuse, 0xf8, !PT ;  /* 0x800000001212d812 */ /* 0x100fe400078ef815 */
[----:B------:R-:W-:Y:S02]  /*7400*/  SEL R17, R15, 0x63400000, !P6 ;  /* 0x634000000f117807 */ /* 0x000fe40007000000 */
[----:B------:R-:W-:Y:S02]  /*7410*/  @!P5 LOP3.LUT R47, R18, 0x100000, RZ, 0xfc, !PT ;  /* 0x00100000122fd812 */ /* 0x000fe400078efcff */
[----:B------:R-:W-:Y:S01]  /*7420*/  LOP3.LUT R45, R17, 0x800fffff, R21, 0xf8, !PT ;  /* 0x800fffff112d7812 */ /* 0x000fe200078ef815 */
[----:B------:R-:W-:Y:S01]  /*7430*/  IMAD.MOV.U32 R17, RZ, RZ, R14 ;  /* 0x000000ffff117224 */ /* 0x000fe200078e000e */
[----:B------:R-:W-:-:S04]  /*7440*/  @!P0 LOP3.LUT R16, R25, 0x7ff00000, RZ, 0xc0, !PT ;  /* 0x7ff0000019108812 */ /* 0x000fc800078ec0ff */
[----:B------:R-:W-:Y:S02]  /*7450*/  @!P5 DFMA R44, R44, 2, -R46 ;  /* 0x400000002c2cd82b */ /* 0x000fe4000000082e */
[----:B0-----:R-:W-:-:S08]  /*7460*/  DFMA R46, R42, -R24, 1 ;  /* 0x3ff000002a2e742b */ /* 0x001fd00000000818 */
[----:B------:R-:W-:Y:S01]  /*7470*/  DFMA R46, R46, R46, R46 ;  /* 0x0000002e2e2e722b */ /* 0x000fe2000000002e */
[----:B------:R-:W-:-:S05]  /*7480*/  @!P5 LOP3.LUT R17, R45, 0x7ff00000, RZ, 0xc0, !PT ;  /* 0x7ff000002d11d812 */ /* 0x000fca00078ec0ff */
[----:B------:R-:W-:Y:S02]  /*7490*/  VIADD R18, R17, 0xffffffff ;  /* 0xffffffff11127836 */ /* 0x000fe40000000000 */
[----:B------:R-:W-:-:S03]  /*74a0*/  DFMA R42, R42, R46, R42 ;  /* 0x0000002e2a2a722b */ /* 0x000fc6000000002a */
[----:B------:R-:W-:Y:S01]  /*74b0*/  ISETP.GT.U32.AND P0, PT, R18, 0x7feffffe, PT ;  /* 0x7feffffe1200780c */ /* 0x000fe20003f04070 */
[----:B------:R-:W-:-:S04]  /*74c0*/  VIADD R18, R16, 0xffffffff ;  /* 0xffffffff10127836 */ /* 0x000fc80000000000 */
[----:B------:R-:W-:Y:S01]  /*74d0*/  DFMA R48, R42, -R24, 1 ;  /* 0x3ff000002a30742b */ /* 0x000fe20000000818 */
[----:B------:R-:W-:-:S07]  /*74e0*/  ISETP.GT.U32.OR P0, PT, R18, 0x7feffffe, P0 ;  /* 0x7feffffe1200780c */ /* 0x000fce0000704470 */
[----:B------:R-:W-:-:S08]  /*74f0*/  DFMA R48, R42, R48, R42 ;  /* 0x000000302a30722b */ /* 0x000fd0000000002a */
[----:B------:R-:W-:-:S08]  /*7500*/  DMUL R46, R48, R44 ;  /* 0x0000002c302e7228 */ /* 0x000fd00000000000 */
[----:B------:R-:W-:-:S08]  /*7510*/  DFMA R42, R46, -R24, R44 ;  /* 0x800000182e2a722b */ /* 0x000fd0000000002c */
[----:B------:R-:W-:Y:S01]  /*7520*/  DFMA R42, R48, R42, R46 ;  /* 0x0000002a302a722b */ /* 0x000fe2000000002e */
[----:B------:R-:W-:Y:S10]  /*7530*/  @P0 BRA `(.L_x_66) ;  /* 0x0000000000740947 */ /* 0x000ff40003800000 */
[----:B------:R-:W-:-:S04]  /*7540*/  LOP3.LUT R16, R23, 0x7ff00000, RZ, 0xc0, !PT ;  /* 0x7ff0000017107812 */ /* 0x000fc800078ec0ff */
[CC--:B------:R-:W-:Y:S02]  /*7550*/  VIADDMNMX R17, R14.reuse, -R16.reuse, 0xb9600000, !PT ;  /* 0xb96000000e117446 */ /* 0x0c0fe40007800910 */
[----:B------:R-:W-:Y:S01]  /*7560*/  ISETP.GE.U32.AND P0, PT, R14, R16, PT ;  /* 0x000000100e00720c */ /* 0x000fe20003f06070 */
[----:B------:R-:W-:Y:S01]  /*7570*/  IMAD.MOV.U32 R16, RZ, RZ, RZ ;  /* 0x000000ffff107224 */ /* 0x000fe200078e00ff */
[----:B------:R-:W-:Y:S02]  /*7580*/  VIMNMX R17, PT, PT, R17, 0x46a00000, PT ;  /* 0x46a0000011117848 */ /* 0x000fe40003fe0100 */
[----:B------:R-:W-:-:S05]  /*7590*/  SEL R15, R15, 0x63400000, !P0 ;  /* 0x634000000f0f7807 */ /* 0x000fca0004000000 */
[----:B------:R-:W-:-:S04]  /*75a0*/  IMAD.IADD R15, R17, 0x1, -R15 ;  /* 0x00000001110f7824 */ /* 0x000fc800078e0a0f */
[----:B------:R-:W-:-:S06]  /*75b0*/  VIADD R17, R15, 0x7fe00000 ;  /* 0x7fe000000f117836 */ /* 0x000fcc0000000000 */
[----:B------:R-:W-:-:S10]  /*75c0*/  DMUL R46, R42, R16 ;  /* 0x000000102a2e7228 */ /* 0x000fd40000000000 */
[----:B------:R-:W-:-:S13]  /*75d0*/  FSETP.GTU.AND P0, PT, |R47|, 1.469367938527859385e-39, PT ;  /* 0x001000002f00780b */ /* 0x000fda0003f0c200 */
[----:B------:R-:W-:Y:S05]  /*75e0*/  @P0 BRA `(.L_x_67) ;  /* 0x0000000000a80947 */ /* 0x000fea0003800000 */
[----:B------:R-:W-:Y:S01]  /*75f0*/  DFMA R24, R42, -R24, R44 ;  /* 0x800000182a18722b */ /* 0x000fe2000000002c */
[----:B------:R-:W-:-:S09]  /*7600*/  IMAD.MOV.U32 R20, RZ, RZ, RZ ;  /* 0x000000ffff147224 */ /* 0x000fd200078e00ff */
[C---:B------:R-:W-:Y:S02]  /*7610*/  FSETP.NEU.AND P0, PT, R25.reuse, RZ, PT ;  /* 0x000000ff1900720b */ /* 0x040fe40003f0d000 */
[----:B------:R-:W-:-:S04]  /*7620*/  LOP3.LUT R14, R25, 0x80000000, R23, 0x48, !PT ;  /* 0x80000000190e7812 */ /* 0x000fc800078e4817 */
[----:B------:R-:W-:-:S07]  /*7630*/  LOP3.LUT R21, R14, R17, RZ, 0xfc, !PT ;  /* 0x000000110e157212 */ /* 0x000fce00078efcff */
[----:B------:R-:W-:Y:S05]  /*7640*/  @!P0 BRA `(.L_x_67) ;  /* 0x0000000000908947 */ /* 0x000fea0003800000 */
[----:B------:R-:W-:Y:S01]  /*7650*/  IMAD.MOV R17, RZ, RZ, -R15 ;  /* 0x000000ffff117224 */ /* 0x000fe200078e0a0f */
[----:B------:R-:W-:Y:S01]  /*7660*/  IADD3 R15, PT, PT, -R15, -0x43300000, RZ ;  /* 0xbcd000000f0f7810 */ /* 0x000fe20007ffe1ff */
[----:B------:R-:W-:-:S06]  /*7670*/  IMAD.MOV.U32 R16, RZ, RZ, RZ ;  /* 0x000000ffff107224 */ /* 0x000fcc00078e00ff */
[----:B------:R-:W-:Y:S02]  /*7680*/  DFMA R16, R46, -R16, R42 ;  /* 0x800000102e10722b */ /* 0x000fe4000000002a */
[----:B------:R-:W-:-:S08]  /*7690*/  DMUL.RP R42, R42, R20 ;  /* 0x000000142a2a7228 */ /* 0x000fd00000008000 */
[----:B------:R-:W-:Y:S02]  /*76a0*/  FSETP.NEU.AND P0, PT, |R17|, R15, PT ;  /* 0x0000000f1100720b */ /* 0x000fe40003f0d200 */
[----:B------:R-:W-:Y:S02]  /*76b0*/  LOP3.LUT R14, R43, R14, RZ, 0x3c, !PT ;  /* 0x0000000e2b0e7212 */ /* 0x000fe400078e3cff */
[----:B------:R-:W-:Y:S02]  /*76c0*/  FSEL R15, R42, R46, !P0 ;  /* 0x0000002e2a0f7208 */ /* 0x000fe40004000000 */
[----:B------:R-:W-:-:S03]  /*76d0*/  FSEL R14, R14, R47, !P0 ;  /* 0x0000002f0e0e7208 */ /* 0x000fc60004000000 */
[----:B------:R-:W-:Y:S02]  /*76e0*/  IMAD.MOV.U32 R46, RZ, RZ, R15 ;  /* 0x000000ffff2e7224 */ /* 0x000fe400078e000f */
[----:B------:R-:W-:Y:S01]  /*76f0*/  IMAD.MOV.U32 R47, RZ, RZ, R14 ;  /* 0x000000ffff2f7224 */ /* 0x000fe200078e000e */
[----:B------:R-:W-:Y:S06]  /*7700*/  BRA `(.L_x_67) ;  /* 0x0000000000607947 */ /* 0x000fec0003800000 */
.L_x_66:
[----:B------:R-:W-:-:S14]  /*7710*/  DSETP.NAN.AND P0, PT, R20, R20, PT ;  /* 0x000000141400722a */ /* 0x000fdc0003f08000 */
[----:B------:R-:W-:Y:S05]  /*7720*/  @P0 BRA `(.L_x_68) ;  /* 0x00000000004c0947 */ /* 0x000fea0003800000 */
[----:B------:R-:W-:-:S14]  /*7730*/  DSETP.NAN.AND P0, PT, R22, R22, PT ;  /* 0x000000161600722a */ /* 0x000fdc0003f08000 */
[----:B------:R-:W-:Y:S05]  /*7740*/  @P0 BRA `(.L_x_69) ;  /* 0x0000000000340947 */ /* 0x000fea0003800000 */
[----:B------:R-:W-:Y:S01]  /*7750*/  ISETP.NE.AND P0, PT, R17, R16, PT ;  /* 0x000000101100720c */ /* 0x000fe20003f05270 */
[----:B------:R-:W-:Y:S02]  /*7760*/  IMAD.MOV.U32 R46, RZ, RZ, 0x0 ;  /* 0x00000000ff2e7424 */ /* 0x000fe400078e00ff */
[----:B------:R-:W-:-:S10]  /*7770*/  IMAD.MOV.U32 R47, RZ, RZ, -0x80000 ;  /* 0xfff80000ff2f7424 */ /* 0x000fd400078e00ff */
[----:B------:R-:W-:Y:S05]  /*7780*/  @!P0 BRA `(.L_x_67) ;  /* 0x0000000000408947 */ /* 0x000fea0003800000 */
[----:B------:R-:W-:Y:S02]  /*7790*/  ISETP.NE.AND P0, PT, R17, 0x7ff00000, PT ;  /* 0x7ff000001100780c */ /* 0x000fe40003f05270 */
[----:B------:R-:W-:Y:S02]  /*77a0*/  LOP3.LUT R20, R21, 0x80000000, R23, 0x48, !PT ;  /* 0x8000000015147812 */ /* 0x000fe400078e4817 */
[----:B------:R-:W-:-:S13]  /*77b0*/  ISETP.EQ.OR P0, PT, R16, RZ, !P0 ;  /* 0x000000ff1000720c */ /* 0x000fda0004702670 */
[----:B------:R-:W-:Y:S01]  /*77c0*/  @P0 LOP3.LUT R14, R20, 0x7ff00000, RZ, 0xfc, !PT ;  /* 0x7ff00000140e0812 */ /* 0x000fe200078efcff */
[----:B------:R-:W-:Y:S02]  /*77d0*/  @!P0 IMAD.MOV.U32 R46, RZ, RZ, RZ ;  /* 0x000000ffff2e8224 */ /* 0x000fe400078e00ff */
[----:B------:R-:W-:Y:S02]  /*77e0*/  @!P0 IMAD.MOV.U32 R47, RZ, RZ, R20 ;  /* 0x000000ffff2f8224 */ /* 0x000fe400078e0014 */
[----:B------:R-:W-:Y:S02]  /*77f0*/  @P0 IMAD.MOV.U32 R46, RZ, RZ, RZ ;  /* 0x000000ffff2e0224 */ /* 0x000fe400078e00ff */
[----:B------:R-:W-:Y:S01]  /*7800*/  @P0 IMAD.MOV.U32 R47, RZ, RZ, R14 ;  /* 0x000000ffff2f0224 */ /* 0x000fe200078e000e */
[----:B------:R-:W-:Y:S06]  /*7810*/  BRA `(.L_x_67) ;  /* 0x00000000001c7947 */ /* 0x000fec0003800000 */
.L_x_69:
[----:B------:R-:W-:Y:S01]  /*7820*/  LOP3.LUT R14, R23, 0x80000, RZ, 0xfc, !PT ;  /* 0x00080000170e7812 */ /* 0x000fe200078efcff */
[----:B------:R-:W-:-:S04]  /*7830*/  IMAD.MOV.U32 R46, RZ, RZ, R22 ;  /* 0x000000ffff2e7224 */ /* 0x000fc800078e0016 */
[----:B------:R-:W-:Y:S01]  /*7840*/  IMAD.MOV.U32 R47, RZ, RZ, R14 ;  /* 0x000000ffff2f7224 */ /* 0x000fe200078e000e */
[----:B------:R-:W-:Y:S06]  /*7850*/  BRA `(.L_x_67) ;  /* 0x00000000000c7947 */ /* 0x000fec0003800000 */
.L_x_68:
[----:B------:R-:W-:Y:S01]  /*7860*/  LOP3.LUT R14, R21, 0x80000, RZ, 0xfc, !PT ;  /* 0x00080000150e7812 */ /* 0x000fe200078efcff */
[----:B------:R-:W-:-:S04]  /*7870*/  IMAD.MOV.U32 R46, RZ, RZ, R20 ;  /* 0x000000ffff2e7224 */ /* 0x000fc800078e0014 */
[----:B------:R-:W-:-:S07]  /*7880*/  IMAD.MOV.U32 R47, RZ, RZ, R14 ;  /* 0x000000ffff2f7224 */ /* 0x000fce00078e000e */
.L_x_67:
[----:B------:R-:W-:Y:S05]  /*7890*/  BSYNC.RECONVERGENT B3 ;  /* 0x0000000000037941 */ /* 0x000fea0003800200 */
.L_x_65:
[----:B------:R-:W-:Y:S02]  /*78a0*/  IMAD.MOV.U32 R16, RZ, RZ, R10 ;  /* 0x000000ffff107224 */ /* 0x000fe400078e000a */
[----:B------:R-:W-:Y:S02]  /*78b0*/  IMAD.MOV.U32 R17, RZ, RZ, 0x0 ;  /* 0x00000000ff117424 */ /* 0x000fe400078e00ff */
[----:B------:R-:W-:Y:S02]  /*78c0*/  IMAD.MOV.U32 R15, RZ, RZ, R46 ;  /* 0x000000ffff0f7224 */ /* 0x000fe400078e002e */
[----:B------:R-:W-:Y:S01]  /*78d0*/  IMAD.MOV.U32 R14, RZ, RZ, R47 ;  /* 0x000000ffff0e7224 */ /* 0x000fe200078e002f */
[----:B------:R-:W-:Y:S06]  /*78e0*/  RET.REL.NODEC R16 `(Raman_Kernel) ;  /* 0xffffff8410c47950 */ /* 0x000fec0003c3ffff */
        .weak           $__internal_2_$__cuda_sm20_dsqrt_rn_f64_mediumpath_v1
        .type           $__internal_2_$__cuda_sm20_dsqrt_rn_f64_mediumpath_v1,@function
        .size           $__internal_2_$__cuda_sm20_dsqrt_rn_f64_mediumpath_v1,(.L_x_77 - $__internal_2_$__cuda_sm20_dsqrt_rn_f64_mediumpath_v1)
$__internal_2_$__cuda_sm20_dsqrt_rn_f64_mediumpath_v1:
[----:B------:R-:W-:Y:S01]  /*78f0*/  ISETP.GE.U32.AND P0, PT, R14, -0x3400000, PT ;  /* 0xfcc000000e00780c */ /* 0x000fe20003f06070 */
[----:B------:R-:W-:Y:S01]  /*7900*/  BSSY.RECONVERGENT B2, `(.L_x_70) ;  /* 0x0000028000027945 */ /* 0x000fe20003800200 */
[----:B------:R-:W-:Y:S02]  /*7910*/  IMAD.MOV.U32 R14, RZ, RZ, R20 ;  /* 0x000000ffff0e7224 */ /* 0x000fe400078e0014 */
[----:B------:R-:W-:Y:S02]  /*7920*/  IMAD.MOV.U32 R15, RZ, RZ, R21 ;  /* 0x000000ffff0f7224 */ /* 0x000fe400078e0015 */
[----:B------:R-:W-:Y:S02]  /*7930*/  IMAD.MOV.U32 R20, RZ, RZ, R28 ;  /* 0x000000ffff147224 */ /* 0x000fe400078e001c */
[----:B------:R-:W-:Y:S02]  /*7940*/  IMAD.MOV.U32 R21, RZ, RZ, R29 ;  /* 0x000000ffff157224 */ /* 0x000fe400078e001d */
[----:B------:R-:W-:-:S03]  /*7950*/  IMAD.MOV.U32 R22, RZ, RZ, R18 ;  /* 0x000000ffff167224 */ /* 0x000fc600078e0012 */
[----:B------:R-:W-:Y:S05]  /*7960*/  @!P0 BRA `(.L_x_71) ;  /* 0x0000000000208947 */ /* 0x000fea0003800000 */
[----:B------:R-:W-:-:S10]  /*7970*/  DFMA.RM R20, R20, R22, R24 ;  /* 0x000000161414722b */ /* 0x000fd40000004018 */
[----:B------:R-:W-:-:S05]  /*7980*/  IADD3 R22, P0, PT, R20, 0x1, RZ ;  /* 0x0000000114167810 */ /* 0x000fca0007f1e0ff */
[----:B------:R-:W-:-:S06]  /*7990*/  IMAD.X R23, RZ, RZ, R21, P0 ;  /* 0x000000ffff177224 */ /* 0x000fcc00000e0615 */
[----:B------:R-:W-:-:S08]  /*79a0*/  DFMA.RP R14, -R20, R22, R14 ;  /* 0x00000016140e722b */ /* 0x000fd0000000810e */
[----:B------:R-:W-:-:S06]  /*79b0*/  DSETP.GT.AND P0, PT, R14, RZ, PT ;  /* 0x000000ff0e00722a */ /* 0x000fcc0003f04000 */
[----:B------:R-:W-:Y:S02]  /*79c0*/  FSEL R20, R22, R20, P0 ;  /* 0x0000001416147208 */ /* 0x000fe40000000000 */
[----:B------:R-:W-:Y:S01]  /*79d0*/  FSEL R21, R23, R21, P0 ;  /* 0x0000001517157208 */ /* 0x000fe20000000000 */
[----:B------:R-:W-:Y:S06]  /*79e0*/  BRA `(.L_x_72) ;  /* 0x0000000000647947 */ /* 0x000fec0003800000 */
.L_x_71:
[----:B------:R-:W-:-:S14]  /*79f0*/  DSETP.NE.AND P0, PT, R14, RZ, PT ;  /* 0x000000ff0e00722a */ /* 0x000fdc0003f05000 */
[----:B------:R-:W-:Y:S05]  /*7a00*/  @!P0 BRA `(.L_x_73) ;  /* 0x0000000000588947 */ /* 0x000fea0003800000 */
[----:B------:R-:W-:-:S13]  /*7a10*/  ISETP.GE.AND P0, PT, R15, RZ, PT ;  /* 0x000000ff0f00720c */ /* 0x000fda0003f06270 */
[----:B------:R-:W-:Y:S02]  /*7a20*/  @!P0 IMAD.MOV.U32 R20, RZ, RZ, 0x0 ;  /* 0x00000000ff148424 */ /* 0x000fe400078e00ff */
[----:B------:R-:W-:Y:S01]  /*7a30*/  @!P0 IMAD.MOV.U32 R21, RZ, RZ, -0x80000 ;  /* 0xfff80000ff158424 */ /* 0x000fe200078e00ff */
[----:B------:R-:W-:Y:S06]  /*7a40*/  @!P0 BRA `(.L_x_72) ;  /* 0x00000000004c8947 */ /* 0x000fec0003800000 */
[----:B------:R-:W-:-:S13]  /*7a50*/  ISETP.GT.AND P0, PT, R15, 0x7fefffff, PT ;  /* 0x7fefffff0f00780c */ /* 0x000fda0003f04270 */
[----:B------:R-:W-:Y:S05]  /*7a60*/  @P0 BRA `(.L_x_73) ;  /* 0x0000000000400947 */ /* 0x000fea0003800000 */
[----:B------:R-:W-:Y:S01]  /*7a70*/  DMUL R14, R14, 8.11296384146066816958e+31 ;  /* 0x469000000e0e7828 */ /* 0x000fe20000000000 */
[----:B------:R-:W-:Y:S02]  /*7a80*/  IMAD.MOV.U32 R20, RZ, RZ, RZ ;  /* 0x000000ffff147224 */ /* 0x000fe400078e00ff */
[----:B------:R-:W-:Y:S02]  /*7a90*/  IMAD.MOV.U32 R24, RZ, RZ, 0x0 ;  /* 0x00000000ff187424 */ /* 0x000fe400078e00ff */
[----:B------:R-:W-:Y:S01]  /*7aa0*/  IMAD.MOV.U32 R25, RZ, RZ, 0x3fd80000 ;  /* 0x3fd80000ff197424 */ /* 0x000fe200078e00ff */
[----:B------:R-:W0:Y:S02]  /*7ab0*/  MUFU.RSQ64H R21, R15 ;  /* 0x0000000f00157308 */ /* 0x000e240000001c00 */
[----:B0-----:R-:W-:-:S08]  /*7ac0*/  DMUL R22, R20, R20 ;  /* 0x0000001414167228 */ /* 0x001fd00000000000 */
[----:B------:R-:W-:-:S08]  /*7ad0*/  DFMA R22, R14, -R22, 1 ;  /* 0x3ff000000e16742b */ /* 0x000fd00000000816 */
[----:B------:R-:W-:Y:S02]  /*7ae0*/  DFMA R24, R22, R24, 0.5 ;  /* 0x3fe000001618742b */ /* 0x000fe40000000018 */
[----:B------:R-:W-:-:S08]  /*7af0*/  DMUL R22, R20, R22 ;  /* 0x0000001614167228 */ /* 0x000fd00000000000 */
[----:B------:R-:W-:-:S08]  /*7b00*/  DFMA R22, R24, R22, R20 ;  /* 0x000000161816722b */ /* 0x000fd00000000014 */
[----:B------:R-:W-:Y:S02]  /*7b10*/  DMUL R20, R14, R22 ;  /* 0x000000160e147228 */ /* 0x000fe40000000000 */
[----:B------:R-:W-:-:S06]  /*7b20*/  VIADD R23, R23, 0xfff00000 ;  /* 0xfff0000017177836 */ /* 0x000fcc0000000000 */
[----:B------:R-:W-:-:S08]  /*7b30*/  DFMA R24, R20, -R20, R14 ;  /* 0x800000141418722b */ /* 0x000fd0000000000e */
[----:B------:R-:W-:-:S10]  /*7b40*/  DFMA R20, R22, R24, R20 ;  /* 0x000000181614722b */ /* 0x000fd40000000014 */
[----:B------:R-:W-:Y:S01]  /*7b50*/  VIADD R21, R21, 0xfcb00000 ;  /* 0xfcb0000015157836 */ /* 0x000fe20000000000 */
[----:B------:R-:W-:Y:S06]  /*7b60*/  BRA `(.L_x_72) ;  /* 0x0000000000047947 */ /* 0x000fec0003800000 */
.L_x_73:
[----:B------:R-:W-:-:S11]  /*7b70*/  DADD R20, R14, R14 ;  /* 0x000000000e147229 */ /* 0x000fd6000000000e */
.L_x_72:
[----:B------:R-:W-:Y:S05]  /*7b80*/  BSYNC.RECONVERGENT B2 ;  /* 0x0000000000027941 */ /* 0x000fea0003800200 */
.L_x_70:
[----:B------:R-:W-:Y:S02]  /*7b90*/  IMAD.MOV.U32 R14, RZ, RZ, R10 ;  /* 0x000000ffff0e7224 */ /* 0x000fe400078e000a */
[----:B------:R-:W-:Y:S02]  /*7ba0*/  IMAD.MOV.U32 R15, RZ, RZ, 0x0 ;  /* 0x00000000ff0f7424 */ /* 0x000fe400078e00ff */
[----:B------:R-:W-:Y:S02]  /*7bb0*/  IMAD.MOV.U32 R26, RZ, RZ, R20 ;  /* 0x000000ffff1a7224 */ /* 0x000fe400078e0014 */
[----:B------:R-:W-:Y:S01]  /*7bc0*/  IMAD.MOV.U32 R27, RZ, RZ, R21 ;  /* 0x000000ffff1b7224 */ /* 0x000fe200078e0015 */
[----:B------:R-:W-:Y:S06]  /*7bd0*/  RET.REL.NODEC R14 `(Raman_Kernel) ;  /* 0xffffff840e087950 */ /* 0x000fec0003c3ffff */
.L_x_74:
[----:B------:R-:W-:-:S00]  /*7be0*/  BRA `(.L_x_74) ;  /* 0xfffffffc00fc7947 */ /* 0x000fc0000383ffff */
[----:B------:R-:W-:-:S00]  /*7bf0*/  NOP ;  /* 0x0000000000007918 */ /* 0x000fc00000000000 */
        /* <DEDUP_REMOVED lines=8> */
.L_x_77:


//--------------------- .nv.global.init           --------------------------
	.section	.nv.global.init,"aw",@progbits
	.align	4
.nv.global.init:
	.type		mrg32k3aM1SubSeq,@object
	.size		mrg32k3aM1SubSeq,(mrg32k3aM2SubSeq - mrg32k3aM1SubSeq)
mrg32k3aM1SubSeq:
        /*0000*/ 	.byte	0x0b, 0xcc, 0xee, 0x04, 0x73, 0x29, 0x8b, 0x6f, 0xf6, 0x53, 0x03, 0xf6, 0x23, 0xf6, 0xea, 0xda
        /* <DEDUP_REMOVED lines=125> */
	.type		mrg32k3aM2SubSeq,@object
	.size		mrg32k3aM2SubSeq,(mrg32k3aM1 - mrg32k3aM2SubSeq)
mrg32k3aM2SubSeq:
        /* <DEDUP_REMOVED lines=126> */
	.type		mrg32k3aM1,@object
	.size		mrg32k3aM1,(mrg32k3aM1Seq - mrg32k3aM1)
mrg32k3aM1:
        /* <DEDUP_REMOVED lines=144> */
	.type		mrg32k3aM1Seq,@object
	.size		mrg32k3aM1Seq,(mrg32k3aM2 - mrg32k3aM1Seq)
mrg32k3aM1Seq:
        /* <DEDUP_REMOVED lines=144> */
	.type		mrg32k3aM2,@object
	.size		mrg32k3aM2,(mrg32k3aM2Seq - mrg32k3aM2)
mrg32k3aM2:
        /* <DEDUP_REMOVED lines=144> */
	.type		mrg32k3aM2Seq,@object
	.size		mrg32k3aM2Seq,(precalc_xorwow_matrix - mrg32k3aM2Seq)
mrg32k3aM2Seq:
        /* <DEDUP_REMOVED lines=144> */
	.type		precalc_xorwow_matrix,@object
	.size		precalc_xorwow_matrix,(precalc_xorwow_offset_matrix - precalc_xorwow_matrix)
precalc_xorwow_matrix:
        /* <DEDUP_REMOVED lines=6400> */
	.type		precalc_xorwow_offset_matrix,@object
	.size		precalc_xorwow_offset_matrix,(.L_1 - precalc_xorwow_offset_matrix)
precalc_xorwow_offset_matrix:
        /* <DEDUP_REMOVED lines=6400> */
.L_1:


//--------------------- .nv.shared.reserved.0     --------------------------
	.section	.nv.shared.reserved.0,"aw",@nobits
	.weak		__nv_reservedSMEM_offset_0_alias
	.size		__nv_reservedSMEM_offset_0_alias, 0, 64
	.other		__nv_reservedSMEM_offset_0_alias,@"STO_CUDA_RESERVED_SHARED STV_DEFAULT"
__nv_reservedSMEM_offset_0_alias:
	.zero		0
	.zero		64


//--------------------- .nv.constant0.Raman_Kernel --------------------------
	.section	.nv.constant0.Raman_Kernel,"a",@progbits
	.sectionflags	@""
	.align	4
.nv.constant0.Raman_Kernel:
	.zero		1048


//--------------------- SYMBOLS --------------------------

	.type		.nv.reservedSmem.offset0,@object
	.size		.nv.reservedSmem.offset0,0x4
